	.target	sm_90a

	.elftype	@"ET_EXEC"


//--------------------- .note.nv.tkinfo           --------------------------
	.section	.note.nv.tkinfo,"",@"SHT_NOTE"
	.sectionflags	@"SHF_NOTE_NV_TKINFO"
	.tkinfo
        /*0018*/ 	.word	0x00000002
        /*0030*/ 	.string	""
        /*0030*/ 	.string	"ptxas"
        /*0030*/ 	.string	"Cuda compilation tools, release 13.0, V13.0.88"
        /*0030*/ 	.string	"Build cuda_13.0.r13.0/compiler.36424714_0"
        /*0030*/ 	.string	"-arch sm_90a -m 64 "



//--------------------- .note.nv.cuinfo           --------------------------
	.section	.note.nv.cuinfo,"",@"SHT_NOTE"
	.sectionflags	@"SHF_NOTE_NV_CUINFO"
        /*0018*/ 	.short	0x0002
        /*001a*/ 	.short	0x005a
        /*001c*/ 	.short	0x0082
	.zero		2


//--------------------- .nv.info                  --------------------------
	.section	.nv.info,"",@"SHT_CUDA_INFO"
	.align	4


	//----- nvinfo : EIATTR_REGCOUNT
	.align		4
        /*0000*/ 	.byte	0x04, 0x2f
        /*0002*/ 	.short	(.L_12 - .L_11)
	.align		4
.L_11:
        /*0004*/ 	.word	index@(_ZN7cutlass13device_kernelINS_4conv6kernel13ConvUniversalINS1_16ConvProblemShapeILNS1_8OperatorE2ELi3EEENS1_10collective14CollectiveConvINS1_46MainloopSm90TmaGmmaWarpSpecializedImplicitGemmILS5_2ELi18ELi3EN4cute5tupleIJNSA_1CILi1EEESD_SD_EEENS1_36KernelImplicitTmaWarpSpecializedSm90ELi1EEENSB_IJNSC_ILi64EEENSB_IJNSC_ILi128EEEEEENSB_IJNSC_ILi32EEEEEEEEENS_10bfloat16_tESN_NSA_8TiledMMAINSA_8MMA_AtomIJNSA_4SM904GMMA28MMA_64x128x16_F32BF16BF16_SSILNSR_5MajorE1ELST_1ELNSR_7ScaleInE1ELSU_1EEEEEENSA_6LayoutISE_NSB_IJNSC_ILi0EEESY_SY_EEEEENSB_IJNSA_10UnderscoreES11_S11_EEEEENS7_6detail26Sm90ImplicitGemmTileTraitsINSA_13SM90_TMA_LOADENSA_14ComposedLayoutINSA_7SwizzleILi3ELi4ELi3EEENSA_18smem_ptr_flag_bitsILi16EEENSX_INSB_IJNSB_IJSH_SD_EEENSB_IJNSC_ILi8EEENSC_ILi4EEEEEENSB_IJSD_NSC_ILi18EEEEEEEEENSB_IJNSB_IJSD_SY_EEENSB_IJSH_NSC_ILi512EEEEEENSB_IJSY_NSC_ILi2048EEEEEEEEEEEEEvEENS15_INSA_20SM90_TMA_LOAD_IM2COLENS17_IS19_S1B_NSX_INSB_IJNSB_IJSH_NSC_ILi2EEEEEES1F_S1H_EEENSB_IJNSB_IJSD_S1M_EEES1L_NSB_IJSY_NSC_ILi4096EEEEEEEEEEEEEvEEEENS_8epilogue10collective6detail29Sm90TmaWarpSpecializedAdapterINS25_15DefaultEpilogueISN_NSB_IJlNSB_IJSD_lllEEESY_EEES2A_NS24_6thread17LinearCombinationISN_Li1EffLNS2B_9ScaleType4KindE0ELNS_15FloatRoundStyleE2ESN_EENS_4gemm15EpilogueDefaultEEEEEvvEEEEvNT_6ParamsE)
        /*0008*/ 	.word	0x00000066


	//----- nvinfo : EIATTR_FRAME_SIZE
	.align		4
.L_12:
        /*000c*/ 	.byte	0x04, 0x11
        /*000e*/ 	.short	(.L_14 - .L_13)
	.align		4
.L_13:
        /*0010*/ 	.word	index@(_ZN7cutlass13device_kernelINS_4conv6kernel13ConvUniversalINS1_16ConvProblemShapeILNS1_8OperatorE2ELi3EEENS1_10collective14CollectiveConvINS1_46MainloopSm90TmaGmmaWarpSpecializedImplicitGemmILS5_2ELi18ELi3EN4cute5tupleIJNSA_1CILi1EEESD_SD_EEENS1_36KernelImplicitTmaWarpSpecializedSm90ELi1EEENSB_IJNSC_ILi64EEENSB_IJNSC_ILi128EEEEEENSB_IJNSC_ILi32EEEEEEEEENS_10bfloat16_tESN_NSA_8TiledMMAINSA_8MMA_AtomIJNSA_4SM904GMMA28MMA_64x128x16_F32BF16BF16_SSILNSR_5MajorE1ELST_1ELNSR_7ScaleInE1ELSU_1EEEEEENSA_6LayoutISE_NSB_IJNSC_ILi0EEESY_SY_EEEEENSB_IJNSA_10UnderscoreES11_S11_EEEEENS7_6detail26Sm90ImplicitGemmTileTraitsINSA_13SM90_TMA_LOADENSA_14ComposedLayoutINSA_7SwizzleILi3ELi4ELi3EEENSA_18smem_ptr_flag_bitsILi16EEENSX_INSB_IJNSB_IJSH_SD_EEENSB_IJNSC_ILi8EEENSC_ILi4EEEEEENSB_IJSD_NSC_ILi18EEEEEEEEENSB_IJNSB_IJSD_SY_EEENSB_IJSH_NSC_ILi512EEEEEENSB_IJSY_NSC_ILi2048EEEEEEEEEEEEEvEENS15_INSA_20SM90_TMA_LOAD_IM2COLENS17_IS19_S1B_NSX_INSB_IJNSB_IJSH_NSC_ILi2EEEEEES1F_S1H_EEENSB_IJNSB_IJSD_S1M_EEES1L_NSB_IJSY_NSC_ILi4096EEEEEEEEEEEEEvEEEENS_8epilogue10collective6detail29Sm90TmaWarpSpecializedAdapterINS25_15DefaultEpilogueISN_NSB_IJlNSB_IJSD_lllEEESY_EEES2A_NS24_6thread17LinearCombinationISN_Li1EffLNS2B_9ScaleType4KindE0ELNS_15FloatRoundStyleE2ESN_EENS_4gemm15EpilogueDefaultEEEEEvvEEEEvNT_6ParamsE)
        /*0014*/ 	.word	0x00000000


	//----- nvinfo : EIATTR_MIN_STACK_SIZE
	.align		4
.L_14:
        /*0018*/ 	.byte	0x04, 0x12
        /*001a*/ 	.short	(.L_16 - .L_15)
	.align		4
.L_15:
        /*001c*/ 	.word	index@(_ZN7cutlass13device_kernelINS_4conv6kernel13ConvUniversalINS1_16ConvProblemShapeILNS1_8OperatorE2ELi3EEENS1_10collective14CollectiveConvINS1_46MainloopSm90TmaGmmaWarpSpecializedImplicitGemmILS5_2ELi18ELi3EN4cute5tupleIJNSA_1CILi1EEESD_SD_EEENS1_36KernelImplicitTmaWarpSpecializedSm90ELi1EEENSB_IJNSC_ILi64EEENSB_IJNSC_ILi128EEEEEENSB_IJNSC_ILi32EEEEEEEEENS_10bfloat16_tESN_NSA_8TiledMMAINSA_8MMA_AtomIJNSA_4SM904GMMA28MMA_64x128x16_F32BF16BF16_SSILNSR_5MajorE1ELST_1ELNSR_7ScaleInE1ELSU_1EEEEEENSA_6LayoutISE_NSB_IJNSC_ILi0EEESY_SY_EEEEENSB_IJNSA_10UnderscoreES11_S11_EEEEENS7_6detail26Sm90ImplicitGemmTileTraitsINSA_13SM90_TMA_LOADENSA_14ComposedLayoutINSA_7SwizzleILi3ELi4ELi3EEENSA_18smem_ptr_flag_bitsILi16EEENSX_INSB_IJNSB_IJSH_SD_EEENSB_IJNSC_ILi8EEENSC_ILi4EEEEEENSB_IJSD_NSC_ILi18EEEEEEEEENSB_IJNSB_IJSD_SY_EEENSB_IJSH_NSC_ILi512EEEEEENSB_IJSY_NSC_ILi2048EEEEEEEEEEEEEvEENS15_INSA_20SM90_TMA_LOAD_IM2COLENS17_IS19_S1B_NSX_INSB_IJNSB_IJSH_NSC_ILi2EEEEEES1F_S1H_EEENSB_IJNSB_IJSD_S1M_EEES1L_NSB_IJSY_NSC_ILi4096EEEEEEEEEEEEEvEEEENS_8epilogue10collective6detail29Sm90TmaWarpSpecializedAdapterINS25_15DefaultEpilogueISN_NSB_IJlNSB_IJSD_lllEEESY_EEES2A_NS24_6thread17LinearCombinationISN_Li1EffLNS2B_9ScaleType4KindE0ELNS_15FloatRoundStyleE2ESN_EENS_4gemm15EpilogueDefaultEEEEEvvEEEEvNT_6ParamsE)
        /*0020*/ 	.word	0x00000000
.L_16:


//--------------------- .nv.compat                --------------------------
	.section	.nv.compat,"",@"SHT_CUDA_COMPAT_INFO"
	.align	4
        /*0000*/ 	.byte	0x02, 0x09, 0x01, 0x00, 0x02, 0x02, 0x04, 0x00, 0x02, 0x05, 0x05, 0x00, 0x03, 0x07, 0x01, 0x01
        /*0010*/ 	.byte	0x02, 0x03, 0x01, 0x00, 0x02, 0x06, 0x01, 0x00, 0x04, 0x0b, 0x08, 0x00, 0x00, 0x00, 0x00, 0x00
        /*0020*/ 	.byte	0x00, 0x00, 0x00, 0x00


//--------------------- .nv.info._ZN7cutlass13device_kernelINS_4conv6kernel13ConvUniversalINS1_16ConvProblemShapeILNS1_8OperatorE2ELi3EEENS1_10collective14CollectiveConvINS1_46MainloopSm90TmaGmmaWarpSpecializedImplicitGemmILS5_2ELi18ELi3EN4cute5tupleIJNSA_1CILi1EEESD_SD_EEENS1_36KernelImplicitTmaWarpSpecializedSm90ELi1EEENSB_IJNSC_ILi64EEENSB_IJNSC_ILi128EEEEEENSB_IJNSC_ILi32EEEEEEEEENS_10bfloat16_tESN_NSA_8TiledMMAINSA_8MMA_AtomIJNSA_4SM904GMMA28MMA_64x128x16_F32BF16BF16_SSILNSR_5MajorE1ELST_1ELNSR_7ScaleInE1ELSU_1EEEEEENSA_6LayoutISE_NSB_IJNSC_ILi0EEESY_SY_EEEEENSB_IJNSA_10UnderscoreES11_S11_EEEEENS7_6detail26Sm90ImplicitGemmTileTraitsINSA_13SM90_TMA_LOADENSA_14ComposedLayoutINSA_7SwizzleILi3ELi4ELi3EEENSA_18smem_ptr_flag_bitsILi16EEENSX_INSB_IJNSB_IJSH_SD_EEENSB_IJNSC_ILi8EEENSC_ILi4EEEEEENSB_IJSD_NSC_ILi18EEEEEEEEENSB_IJNSB_IJSD_SY_EEENSB_IJSH_NSC_ILi512EEEEEENSB_IJSY_NSC_ILi2048EEEEEEEEEEEEEvEENS15_INSA_20SM90_TMA_LOAD_IM2COLENS17_IS19_S1B_NSX_INSB_IJNSB_IJSH_NSC_ILi2EEEEEES1F_S1H_EEENSB_IJNSB_IJSD_S1M_EEES1L_NSB_IJSY_NSC_ILi4096EEEEEEEEEEEEEvEEEENS_8epilogue10collective6detail29Sm90TmaWarpSpecializedAdapterINS25_15DefaultEpilogueISN_NSB_IJlNSB_IJSD_lllEEESY_EEES2A_NS24_6thread17LinearCombinationISN_Li1EffLNS2B_9ScaleType4KindE0ELNS_15FloatRoundStyleE2ESN_EENS_4gemm15EpilogueDefaultEEEEEvvEEEEvNT_6ParamsE --------------------------
	.section	.nv.info._ZN7cutlass13device_kernelINS_4conv6kernel13ConvUniversalINS1_16ConvProblemShapeILNS1_8OperatorE2ELi3EEENS1_10collective14CollectiveConvINS1_46MainloopSm90TmaGmmaWarpSpecializedImplicitGemmILS5_2ELi18ELi3EN4cute5tupleIJNSA_1CILi1EEESD_SD_EEENS1_36KernelImplicitTmaWarpSpecializedSm90ELi1EEENSB_IJNSC_ILi64EEENSB_IJNSC_ILi128EEEEEENSB_IJNSC_ILi32EEEEEEEEENS_10bfloat16_tESN_NSA_8TiledMMAINSA_8MMA_AtomIJNSA_4SM904GMMA28MMA_64x128x16_F32BF16BF16_SSILNSR_5MajorE1ELST_1ELNSR_7ScaleInE1ELSU_1EEEEEENSA_6LayoutISE_NSB_IJNSC_ILi0EEESY_SY_EEEEENSB_IJNSA_10UnderscoreES11_S11_EEEEENS7_6detail26Sm90ImplicitGemmTileTraitsINSA_13SM90_TMA_LOADENSA_14ComposedLayoutINSA_7SwizzleILi3ELi4ELi3EEENSA_18smem_ptr_flag_bitsILi16EEENSX_INSB_IJNSB_IJSH_SD_EEENSB_IJNSC_ILi8EEENSC_ILi4EEEEEENSB_IJSD_NSC_ILi18EEEEEEEEENSB_IJNSB_IJSD_SY_EEENSB_IJSH_NSC_ILi512EEEEEENSB_IJSY_NSC_ILi2048EEEEEEEEEEEEEvEENS15_INSA_20SM90_TMA_LOAD_IM2COLENS17_IS19_S1B_NSX_INSB_IJNSB_IJSH_NSC_ILi2EEEEEES1F_S1H_EEENSB_IJNSB_IJSD_S1M_EEES1L_NSB_IJSY_NSC_ILi4096EEEEEEEEEEEEEvEEEENS_8epilogue10collective6detail29Sm90TmaWarpSpecializedAdapterINS25_15DefaultEpilogueISN_NSB_IJlNSB_IJSD_lllEEESY_EEES2A_NS24_6thread17LinearCombinationISN_Li1EffLNS2B_9ScaleType4KindE0ELNS_15FloatRoundStyleE2ESN_EENS_4gemm15EpilogueDefaultEEEEEvvEEEEvNT_6ParamsE,"",@"SHT_CUDA_INFO"
	.sectionflags	@""
	.align	4


	//----- nvinfo : EIATTR_CUDA_API_VERSION
	.align		4
        /*0000*/ 	.byte	0x04, 0x37
        /*0002*/ 	.short	(.L_18 - .L_17)
.L_17:
        /*0004*/ 	.word	0x00000082


	//----- nvinfo : EIATTR_KPARAM_INFO
	.align		4
.L_18:
        /*0008*/ 	.byte	0x04, 0x17
        /*000a*/ 	.short	(.L_20 - .L_19)
.L_19:
        /*000c*/ 	.word	0x00000000
        /*0010*/ 	.short	0x0000
        /*0012*/ 	.short	0x0070
        /*0014*/ 	.byte	0x00, 0xf0, 0x01, 0x10


	//----- nvinfo : EIATTR_SPARSE_MMA_MASK
	.align		4
.L_20:
        /*0018*/ 	.byte	0x03, 0x50
        /*001a*/ 	.short	0x0000


	//----- nvinfo : EIATTR_MAXREG_COUNT
	.align		4
        /*001c*/ 	.byte	0x03, 0x1b
        /*001e*/ 	.short	0x00ff


	//----- nvinfo : EIATTR_NUM_BARRIERS
	.align		4
        /*0020*/ 	.byte	0x02, 0x4c
        /*0022*/ 	.byte	0x01
	.zero		1


	//----- nvinfo : EIATTR_MERCURY_ISA_VERSION
	.align		4
        /*0024*/ 	.byte	0x03, 0x5f
        /*0026*/ 	.short	0x0101


	//----- nvinfo : EIATTR_COOP_GROUP_MASK_REGIDS
	.align		4
        /*0028*/ 	.byte	0x04, 0x29
        /*002a*/ 	.short	(.L_22 - .L_21)


	//   ....[0]....
.L_21:
        /*002c*/ 	.word	0xffffffff


	//   ....[1]....
        /*0030*/ 	.word	0xffffffff


	//   ....[2]....
        /*0034*/ 	.word	0xffffffff


	//----- nvinfo : EIATTR_COOP_GROUP_INSTR_OFFSETS
	.align		4
.L_22:
        /*0038*/ 	.byte	0x04, 0x28
        /*003a*/ 	.short	(.L_24 - .L_23)


	//   ....[0]....
.L_23:
        /*003c*/ 	.word	0x00000060


	//   ....[1]....
        /*0040*/ 	.word	0x00000070


	//   ....[2]....
        /*0044*/ 	.word	0x00000130


	//----- nvinfo : EIATTR_MBARRIER_INSTR_OFFSETS
	.align		4
.L_24:
        /*0048*/ 	.byte	0x04, 0x39
        /*004a*/ 	.short	(.L_26 - .L_25)


	//   ....[0]....
.L_25:
        /*004c*/ 	.word	0x00000270
        /*0050*/ 	.word	0x000000ff
        /*0054*/ 	.word	0x00036000
        /*0058*/ 	.short	0x0100
        /*005a*/ 	.byte	0x08
	.zero		1


	//   ....[1]....
        /*005c*/ 	.word	0x00000280
        /*0060*/ 	.word	0x000000ff
        /*0064*/ 	.word	0x00036090
        /*0068*/ 	.short	0x0100
        /*006a*/ 	.byte	0x08
	.zero		1


	//   ....[2]....
        /*006c*/ 	.word	0x00000290
        /*0070*/ 	.word	0x000000ff
        /*0074*/ 	.word	0x00036008
        /*0078*/ 	.short	0x0100
        /*007a*/ 	.byte	0x08
	.zero		1


	//   ....[3]....
        /*007c*/ 	.word	0x000002a0
        /*0080*/ 	.word	0x000000ff
        /*0084*/ 	.word	0x00036098
        /*0088*/ 	.short	0x0100
        /*008a*/ 	.byte	0x08
	.zero		1


	//   ....[4]....
        /*008c*/ 	.word	0x000002b0
        /*0090*/ 	.word	0x000000ff
        /*0094*/ 	.word	0x00036010
        /*0098*/ 	.short	0x0100
        /*009a*/ 	.byte	0x08
	.zero		1


	//   ....[5]....
        /*009c*/ 	.word	0x000002c0
        /*00a0*/ 	.word	0x000000ff
        /*00a4*/ 	.word	0x000360a0
        /*00a8*/ 	.short	0x0100
        /*00aa*/ 	.byte	0x08
	.zero		1


	//   ....[6]....
        /*00ac*/ 	.word	0x000002d0
        /*00b0*/ 	.word	0x000000ff
        /*00b4*/ 	.word	0x00036018
        /*00b8*/ 	.short	0x0100
        /*00ba*/ 	.byte	0x08
	.zero		1


	//   ....[7]....
        /*00bc*/ 	.word	0x000002e0
        /*00c0*/ 	.word	0x000000ff
        /*00c4*/ 	.word	0x000360a8
        /*00c8*/ 	.short	0x0100
        /*00ca*/ 	.byte	0x08
	.zero		1


	//   ....[8]....
        /*00cc*/ 	.word	0x000002f0
        /*00d0*/ 	.word	0x000000ff
        /*00d4*/ 	.word	0x00036020
        /*00d8*/ 	.short	0x0100
        /*00da*/ 	.byte	0x08
	.zero		1


	//   ....[9]....
        /*00dc*/ 	.word	0x00000300
        /*00e0*/ 	.word	0x000000ff
        /*00e4*/ 	.word	0x000360b0
        /*00e8*/ 	.short	0x0100
        /*00ea*/ 	.byte	0x08
	.zero		1


	//   ....[10]....
        /*00ec*/ 	.word	0x00000310
        /*00f0*/ 	.word	0x000000ff
        /*00f4*/ 	.word	0x00036028
        /*00f8*/ 	.short	0x0100
        /*00fa*/ 	.byte	0x08
	.zero		1


	//   ....[11]....
        /*00fc*/ 	.word	0x00000320
        /*0100*/ 	.word	0x000000ff
        /*0104*/ 	.word	0x000360b8
        /*0108*/ 	.short	0x0100
        /*010a*/ 	.byte	0x08
	.zero		1


	//   ....[12]....
        /*010c*/ 	.word	0x00000330
        /*0110*/ 	.word	0x000000ff
        /*0114*/ 	.word	0x00036030
        /*0118*/ 	.short	0x0100
        /*011a*/ 	.byte	0x08
	.zero		1


	//   ....[13]....
        /*011c*/ 	.word	0x00000340
        /*0120*/ 	.word	0x000000ff
        /*0124*/ 	.word	0x000360c0
        /*0128*/ 	.short	0x0100
        /*012a*/ 	.byte	0x08
	.zero		1


	//   ....[14]....
        /*012c*/ 	.word	0x00000350
        /*0130*/ 	.word	0x000000ff
        /*0134*/ 	.word	0x00036038
        /*0138*/ 	.short	0x0100
        /*013a*/ 	.byte	0x08
	.zero		1


	//   ....[15]....
        /*013c*/ 	.word	0x00000360
        /*0140*/ 	.word	0x000000ff
        /*0144*/ 	.word	0x000360c8
        /*0148*/ 	.short	0x0100
        /*014a*/ 	.byte	0x08
	.zero		1


	//   ....[16]....
        /*014c*/ 	.word	0x00000370
        /*0150*/ 	.word	0x000000ff
        /*0154*/ 	.word	0x00036040
        /*0158*/ 	.short	0x0100
        /*015a*/ 	.byte	0x08
	.zero		1


	//   ....[17]....
        /*015c*/ 	.word	0x00000380
        /*0160*/ 	.word	0x000000ff
        /*0164*/ 	.word	0x000360d0
        /*0168*/ 	.short	0x0100
        /*016a*/ 	.byte	0x08
	.zero		1


	//   ....[18]....
        /*016c*/ 	.word	0x00000390
        /*0170*/ 	.word	0x000000ff
        /*0174*/ 	.word	0x00036048
        /*0178*/ 	.short	0x0100
        /*017a*/ 	.byte	0x08
	.zero		1


	//   ....[19]....
        /*017c*/ 	.word	0x000003a0
        /*0180*/ 	.word	0x000000ff
        /*0184*/ 	.word	0x000360d8
        /*0188*/ 	.short	0x0100
        /*018a*/ 	.byte	0x08
	.zero		1


	//   ....[20]....
        /*018c*/ 	.word	0x000003b0
        /*0190*/ 	.word	0x000000ff
        /*0194*/ 	.word	0x00036050
        /*0198*/ 	.short	0x0100
        /*019a*/ 	.byte	0x08
	.zero		1


	//   ....[21]....
        /*019c*/ 	.word	0x000003c0
        /*01a0*/ 	.word	0x000000ff
        /*01a4*/ 	.word	0x000360e0
        /*01a8*/ 	.short	0x0100
        /*01aa*/ 	.byte	0x08
	.zero		1


	//   ....[22]....
        /*01ac*/ 	.word	0x000003d0
        /*01b0*/ 	.word	0x000000ff
        /*01b4*/ 	.word	0x00036058
        /*01b8*/ 	.short	0x0100
        /*01ba*/ 	.byte	0x08
	.zero		1


	//   ....[23]....
        /*01bc*/ 	.word	0x000003e0
        /*01c0*/ 	.word	0x000000ff
        /*01c4*/ 	.word	0x000360e8
        /*01c8*/ 	.short	0x0100
        /*01ca*/ 	.byte	0x08
	.zero		1


	//   ....[24]....
        /*01cc*/ 	.word	0x000003f0
        /*01d0*/ 	.word	0x000000ff
        /*01d4*/ 	.word	0x00036060
        /*01d8*/ 	.short	0x0100
        /*01da*/ 	.byte	0x08
	.zero		1


	//   ....[25]....
        /*01dc*/ 	.word	0x00000400
        /*01e0*/ 	.word	0x000000ff
        /*01e4*/ 	.word	0x000360f0
        /*01e8*/ 	.short	0x0100
        /*01ea*/ 	.byte	0x08
	.zero		1


	//   ....[26]....
        /*01ec*/ 	.word	0x00000410
        /*01f0*/ 	.word	0x000000ff
        /*01f4*/ 	.word	0x00036068
        /*01f8*/ 	.short	0x0100
        /*01fa*/ 	.byte	0x08
	.zero		1


	//   ....[27]....
        /*01fc*/ 	.word	0x00000420
        /*0200*/ 	.word	0x000000ff
        /*0204*/ 	.word	0x000360f8
        /*0208*/ 	.short	0x0100
        /*020a*/ 	.byte	0x08
	.zero		1


	//   ....[28]....
        /*020c*/ 	.word	0x00000430
        /*0210*/ 	.word	0x000000ff
        /*0214*/ 	.word	0x00036070
        /*0218*/ 	.short	0x0100
        /*021a*/ 	.byte	0x08
	.zero		1


	//   ....[29]....
        /*021c*/ 	.word	0x00000440
        /*0220*/ 	.word	0x000000ff
        /*0224*/ 	.word	0x00036100
        /*0228*/ 	.short	0x0100
        /*022a*/ 	.byte	0x08
	.zero		1


	//   ....[30]....
        /*022c*/ 	.word	0x00000450
        /*0230*/ 	.word	0x000000ff
        /*0234*/ 	.word	0x00036078
        /*0238*/ 	.short	0x0100
        /*023a*/ 	.byte	0x08
	.zero		1


	//   ....[31]....
        /*023c*/ 	.word	0x00000460
        /*0240*/ 	.word	0x000000ff
        /*0244*/ 	.word	0x00036108
        /*0248*/ 	.short	0x0100
        /*024a*/ 	.byte	0x08
	.zero		1


	//   ....[32]....
        /*024c*/ 	.word	0x00000470
        /*0250*/ 	.word	0x000000ff
        /*0254*/ 	.word	0x00036080
        /*0258*/ 	.short	0x0100
        /*025a*/ 	.byte	0x08
	.zero		1


	//   ....[33]....
        /*025c*/ 	.word	0x00000480
        /*0260*/ 	.word	0x000000ff
        /*0264*/ 	.word	0x00036110
        /*0268*/ 	.short	0x0100
        /*026a*/ 	.byte	0x08
	.zero		1


	//   ....[34]....
        /*026c*/ 	.word	0x00000490
        /*0270*/ 	.word	0x000000ff
        /*0274*/ 	.word	0x00036088
        /*0278*/ 	.short	0x0100
        /*027a*/ 	.byte	0x08
	.zero		1


	//   ....[35]....
        /*027c*/ 	.word	0x000004a0
        /*0280*/ 	.word	0x000000ff
        /*0284*/ 	.word	0x00036118
        /*0288*/ 	.short	0x0100
        /*028a*/ 	.byte	0x08
	.zero		1


	//   ....[36]....
        /*028c*/ 	.word	0x000010a0
        /*0290*/ 	.word	0x00000004
        /*0294*/ 	.word	0x00036000
        /*0298*/ 	.short	0x010a
        /*029a*/ 	.byte	0x3f
	.zero		1


	//   ....[37]....
        /*029c*/ 	.word	0x00001360
        /*02a0*/ 	.word	0x00000008
        /*02a4*/ 	.word	0x00036000
        /*02a8*/ 	.short	0x010a
        /*02aa*/ 	.byte	0x3f
	.zero		1


	//   ....[38]....
        /*02ac*/ 	.word	0x000014c0
        /*02b0*/ 	.word	0x000000ff
        /*02b4*/ 	.word	0x00000000
        /*02b8*/ 	.short	0x0101
        /*02ba*/ 	.byte	0x06
	.zero		1


	//   ....[39]....
        /*02bc*/ 	.word	0x000016d0
        /*02c0*/ 	.word	0x00000003
        /*02c4*/ 	.word	0x00000000
        /*02c8*/ 	.short	0x0101
        /*02ca*/ 	.byte	0x3f
	.zero		1


	//   ....[40]....
        /*02cc*/ 	.word	0x00006260
        /*02d0*/ 	.word	0x00000005
        /*02d4*/ 	.word	0x00036090
        /*02d8*/ 	.short	0x010a
        /*02da*/ 	.byte	0x3f
	.zero		1


	//   ....[41]....
        /*02dc*/ 	.word	0x00006a70
        /*02e0*/ 	.word	0x00000004
        /*02e4*/ 	.word	0x00000000
        /*02e8*/ 	.short	0x010a
        /*02ea*/ 	.byte	0x3f
	.zero		1


	//   ....[42]....
        /*02ec*/ 	.word	0x00006b20
        /*02f0*/ 	.word	0x00000000
        /*02f4*/ 	.word	0x00000000
        /*02f8*/ 	.short	0x010a
        /*02fa*/ 	.byte	0x3f
	.zero		1


	//   ....[43]....
        /*02fc*/ 	.word	0x00006bd0
        /*0300*/ 	.word	0x00000000
        /*0304*/ 	.word	0x00000000
        /*0308*/ 	.short	0x010a
        /*030a*/ 	.byte	0x3f
	.zero		1


	//   ....[44]....
        /*030c*/ 	.word	0x00006c80
        /*0310*/ 	.word	0x00000000
        /*0314*/ 	.word	0x00000000
        /*0318*/ 	.short	0x010a
        /*031a*/ 	.byte	0x3f
	.zero		1


	//   ....[45]....
        /*031c*/ 	.word	0x00006d30
        /*0320*/ 	.word	0x00000000
        /*0324*/ 	.word	0x00000000
        /*0328*/ 	.short	0x010a
        /*032a*/ 	.byte	0x3f
	.zero		1


	//   ....[46]....
        /*032c*/ 	.word	0x00006de0
        /*0330*/ 	.word	0x00000000
        /*0334*/ 	.word	0x00000000
        /*0338*/ 	.short	0x010a
        /*033a*/ 	.byte	0x3f
	.zero		1


	//   ....[47]....
        /*033c*/ 	.word	0x00006e90
        /*0340*/ 	.word	0x00000000
        /*0344*/ 	.word	0x00000000
        /*0348*/ 	.short	0x010a
        /*034a*/ 	.byte	0x3f
	.zero		1


	//   ....[48]....
        /*034c*/ 	.word	0x00006f40
        /*0350*/ 	.word	0x00000000
        /*0354*/ 	.word	0x00000000
        /*0358*/ 	.short	0x010a
        /*035a*/ 	.byte	0x3f
	.zero		1


	//   ....[49]....
        /*035c*/ 	.word	0x00006ff0
        /*0360*/ 	.word	0x00000000
        /*0364*/ 	.word	0x00000000
        /*0368*/ 	.short	0x010a
        /*036a*/ 	.byte	0x3f
	.zero		1


	//   ....[50]....
        /*036c*/ 	.word	0x000070a0
        /*0370*/ 	.word	0x00000000
        /*0374*/ 	.word	0x00000000
        /*0378*/ 	.short	0x010a
        /*037a*/ 	.byte	0x3f
	.zero		1


	//   ....[51]....
        /*037c*/ 	.word	0x00007150
        /*0380*/ 	.word	0x00000000
        /*0384*/ 	.word	0x00000000
        /*0388*/ 	.short	0x010a
        /*038a*/ 	.byte	0x3f
	.zero		1


	//   ....[52]....
        /*038c*/ 	.word	0x00007200
        /*0390*/ 	.word	0x00000000
        /*0394*/ 	.word	0x00000000
        /*0398*/ 	.short	0x010a
        /*039a*/ 	.byte	0x3f
	.zero		1


	//   ....[53]....
        /*039c*/ 	.word	0x000072b0
        /*03a0*/ 	.word	0x00000000
        /*03a4*/ 	.word	0x00000000
        /*03a8*/ 	.short	0x010a
        /*03aa*/ 	.byte	0x3f
	.zero		1


	//   ....[54]....
        /*03ac*/ 	.word	0x00007360
        /*03b0*/ 	.word	0x00000000
        /*03b4*/ 	.word	0x00000000
        /*03b8*/ 	.short	0x010a
        /*03ba*/ 	.byte	0x3f
	.zero		1


	//   ....[55]....
        /*03bc*/ 	.word	0x00007410
        /*03c0*/ 	.word	0x00000000
        /*03c4*/ 	.word	0x00000000
        /*03c8*/ 	.short	0x010a
        /*03ca*/ 	.byte	0x3f
	.zero		1


	//   ....[56]....
        /*03cc*/ 	.word	0x000074c0
        /*03d0*/ 	.word	0x00000000
        /*03d4*/ 	.word	0x00000000
        /*03d8*/ 	.short	0x010a
        /*03da*/ 	.byte	0x3f
	.zero		1


	//   ....[57]....
        /*03dc*/ 	.word	0x00007570
        /*03e0*/ 	.word	0x00000000
        /*03e4*/ 	.word	0x00000000
        /*03e8*/ 	.short	0x010a
        /*03ea*/ 	.byte	0x3f
	.zero		1


	//   ....[58]....
        /*03ec*/ 	.word	0x00007620
        /*03f0*/ 	.word	0x00000002
        /*03f4*/ 	.word	0x00000000
        /*03f8*/ 	.short	0x010a
        /*03fa*/ 	.byte	0x3f
	.zero		1


	//----- nvinfo : EIATTR_NUM_MBARRIERS
	.align		4
.L_26:
        /*03fc*/ 	.byte	0x03, 0x38
        /*03fe*/ 	.short	0x0024


	//----- nvinfo : EIATTR_EXIT_INSTR_OFFSETS
	.align		4
        /*0400*/ 	.byte	0x04, 0x1c
        /*0402*/ 	.short	(.L_28 - .L_27)


	//   ....[0]....
.L_27:
        /*0404*/ 	.word	0x00000dd0


	//   ....[1]....
        /*0408*/ 	.word	0x000018a0


	//   ....[2]....
        /*040c*/ 	.word	0x00001980


	//   ....[3]....
        /*0410*/ 	.word	0x00001a70


	//   ....[4]....
        /*0414*/ 	.word	0x00004d80


	//   ....[5]....
        /*0418*/ 	.word	0x00004db0


	//   ....[6]....
        /*041c*/ 	.word	0x00006000


	//   ....[7]....
        /*0420*/ 	.word	0x00006030


	//   ....[8]....
        /*0424*/ 	.word	0x00006050


	//   ....[9]....
        /*0428*/ 	.word	0x00006960


	//   ....[10]....
        /*042c*/ 	.word	0x00007650


	//----- nvinfo : EIATTR_MAX_THREADS
	.align		4
.L_28:
        /*0430*/ 	.byte	0x04, 0x05
        /*0432*/ 	.short	(.L_30 - .L_29)
.L_29:
        /*0434*/ 	.word	0x00000100
        /*0438*/ 	.word	0x00000001
        /*043c*/ 	.word	0x00000001


	//----- nvinfo : EIATTR_CRS_STACK_SIZE
	.align		4
.L_30:
        /*0440*/ 	.byte	0x04, 0x1e
        /*0442*/ 	.short	(.L_32 - .L_31)
.L_31:
        /*0444*/ 	.word	0x00000000


	//----- nvinfo : EIATTR_CBANK_PARAM_SIZE
	.align		4
.L_32:
        /*0448*/ 	.byte	0x03, 0x19
        /*044a*/ 	.short	0x0470


	//----- nvinfo : EIATTR_PARAM_CBANK
	.align		4
        /*044c*/ 	.byte	0x04, 0x0a
        /*044e*/ 	.short	(.L_34 - .L_33)
	.align		4
.L_33:
        /*0450*/ 	.word	index@(.nv.constant0._ZN7cutlass13device_kernelINS_4conv6kernel13ConvUniversalINS1_16ConvProblemShapeILNS1_8OperatorE2ELi3EEENS1_10collective14CollectiveConvINS1_46MainloopSm90TmaGmmaWarpSpecializedImplicitGemmILS5_2ELi18ELi3EN4cute5tupleIJNSA_1CILi1EEESD_SD_EEENS1_36KernelImplicitTmaWarpSpecializedSm90ELi1EEENSB_IJNSC_ILi64EEENSB_IJNSC_ILi128EEEEEENSB_IJNSC_ILi32EEEEEEEEENS_10bfloat16_tESN_NSA_8TiledMMAINSA_8MMA_AtomIJNSA_4SM904GMMA28MMA_64x128x16_F32BF16BF16_SSILNSR_5MajorE1ELST_1ELNSR_7ScaleInE1ELSU_1EEEEEENSA_6LayoutISE_NSB_IJNSC_ILi0EEESY_SY_EEEEENSB_IJNSA_10UnderscoreES11_S11_EEEEENS7_6detail26Sm90ImplicitGemmTileTraitsINSA_13SM90_TMA_LOADENSA_14ComposedLayoutINSA_7SwizzleILi3ELi4ELi3EEENSA_18smem_ptr_flag_bitsILi16EEENSX_INSB_IJNSB_IJSH_SD_EEENSB_IJNSC_ILi8EEENSC_ILi4EEEEEENSB_IJSD_NSC_ILi18EEEEEEEEENSB_IJNSB_IJSD_SY_EEENSB_IJSH_NSC_ILi512EEEEEENSB_IJSY_NSC_ILi2048EEEEEEEEEEEEEvEENS15_INSA_20SM90_TMA_LOAD_IM2COLENS17_IS19_S1B_NSX_INSB_IJNSB_IJSH_NSC_ILi2EEEEEES1F_S1H_EEENSB_IJNSB_IJSD_S1M_EEES1L_NSB_IJSY_NSC_ILi4096EEEEEEEEEEEEEvEEEENS_8epilogue10collective6detail29Sm90TmaWarpSpecializedAdapterINS25_15DefaultEpilogueISN_NSB_IJlNSB_IJSD_lllEEESY_EEES2A_NS24_6thread17LinearCombinationISN_Li1EffLNS2B_9ScaleType4KindE0ELNS_15FloatRoundStyleE2ESN_EENS_4gemm15EpilogueDefaultEEEEEvvEEEEvNT_6ParamsE)
        /*0454*/ 	.short	0x0210
        /*0456*/ 	.short	0x0470


	//----- nvinfo : EIATTR_SW_WAR
	.align		4
.L_34:
        /*0458*/ 	.byte	0x04, 0x36
        /*045a*/ 	.short	(.L_36 - .L_35)
.L_35:
        /*045c*/ 	.word	0x00000008
.L_36:


//--------------------- .nv.callgraph             --------------------------
	.section	.nv.callgraph,"",@"SHT_CUDA_CALLGRAPH"
	.align	4
	.sectionentsize	8
	.align		4
        /*0000*/ 	.word	0x00000000
	.align		4
        /*0004*/ 	.word	0xffffffff
	.align		4
        /*0008*/ 	.word	0x00000000
	.align		4
        /*000c*/ 	.word	0xfffffffe
	.align		4
        /*0010*/ 	.word	0x00000000
	.align		4
        /*0014*/ 	.word	0xfffffffd
	.align		4
        /*0018*/ 	.word	0x00000000
	.align		4
        /*001c*/ 	.word	0xfffffffc


//--------------------- .nv.constant4             --------------------------
	.section	.nv.constant4,"a",@progbits
	.align	8
	.align		8
.nv.constant4:
        /*0000*/ 	.dword	_ZN39_INTERNAL_f62adb79_4_k_cu_ea17ea83_27944cuda3std3__45__cpo5beginE
	.align		8
        /*0008*/ 	.dword	_ZN39_INTERNAL_f62adb79_4_k_cu_ea17ea83_27944cuda3std3__45__cpo3endE
	.align		8
        /*0010*/ 	.dword	_ZN39_INTERNAL_f62adb79_4_k_cu_ea17ea83_27944cuda3std3__45__cpo6cbeginE
	.align		8
        /*0018*/ 	.dword	_ZN39_INTERNAL_f62adb79_4_k_cu_ea17ea83_27944cuda3std3__45__cpo4cendE
	.align		8
        /*0020*/ 	.dword	_ZN39_INTERNAL_f62adb79_4_k_cu_ea17ea83_27944cuda3std3__441_GLOBAL__N__f62adb79_4_k_cu_ea17ea83_27946ignoreE
	.align		8
        /*0028*/ 	.dword	_ZN39_INTERNAL_f62adb79_4_k_cu_ea17ea83_27944cuda3std3__419piecewise_constructE
	.align		8
        /*0030*/ 	.dword	_ZN39_INTERNAL_f62adb79_4_k_cu_ea17ea83_27944cuda3std3__48in_placeE
	.align		8
        /*0038*/ 	.dword	_ZN39_INTERNAL_f62adb79_4_k_cu_ea17ea83_27944cuda3std6ranges3__45__cpo4swapE
	.align		8
        /*0040*/ 	.dword	_ZN39_INTERNAL_f62adb79_4_k_cu_ea17ea83_27944cuda3std6ranges3__45__cpo9iter_moveE
	.align		8
        /*0048*/ 	.dword	_ZN39_INTERNAL_f62adb79_4_k_cu_ea17ea83_27944cute7productE
	.align		8
        /*0050*/ 	.dword	_ZN39_INTERNAL_f62adb79_4_k_cu_ea17ea83_27944cute1_E


//--------------------- .text._ZN7cutlass13device_kernelINS_4conv6kernel13ConvUniversalINS1_16ConvProblemShapeILNS1_8OperatorE2ELi3EEENS1_10collective14CollectiveConvINS1_46MainloopSm90TmaGmmaWarpSpecializedImplicitGemmILS5_2ELi18ELi3EN4cute5tupleIJNSA_1CILi1EEESD_SD_EEENS1_36KernelImplicitTmaWarpSpecializedSm90ELi1EEENSB_IJNSC_ILi64EEENSB_IJNSC_ILi128EEEEEENSB_IJNSC_ILi32EEEEEEEEENS_10bfloat16_tESN_NSA_8TiledMMAINSA_8MMA_AtomIJNSA_4SM904GMMA28MMA_64x128x16_F32BF16BF16_SSILNSR_5MajorE1ELST_1ELNSR_7ScaleInE1ELSU_1EEEEEENSA_6LayoutISE_NSB_IJNSC_ILi0EEESY_SY_EEEEENSB_IJNSA_10UnderscoreES11_S11_EEEEENS7_6detail26Sm90ImplicitGemmTileTraitsINSA_13SM90_TMA_LOADENSA_14ComposedLayoutINSA_7SwizzleILi3ELi4ELi3EEENSA_18smem_ptr_flag_bitsILi16EEENSX_INSB_IJNSB_IJSH_SD_EEENSB_IJNSC_ILi8EEENSC_ILi4EEEEEENSB_IJSD_NSC_ILi18EEEEEEEEENSB_IJNSB_IJSD_SY_EEENSB_IJSH_NSC_ILi512EEEEEENSB_IJSY_NSC_ILi2048EEEEEEEEEEEEEvEENS15_INSA_20SM90_TMA_LOAD_IM2COLENS17_IS19_S1B_NSX_INSB_IJNSB_IJSH_NSC_ILi2EEEEEES1F_S1H_EEENSB_IJNSB_IJSD_S1M_EEES1L_NSB_IJSY_NSC_ILi4096EEEEEEEEEEEEEvEEEENS_8epilogue10collective6detail29Sm90TmaWarpSpecializedAdapterINS25_15DefaultEpilogueISN_NSB_IJlNSB_IJSD_lllEEESY_EEES2A_NS24_6thread17LinearCombinationISN_Li1EffLNS2B_9ScaleType4KindE0ELNS_15FloatRoundStyleE2ESN_EENS_4gemm15EpilogueDefaultEEEEEvvEEEEvNT_6ParamsE --------------------------
	.section	.text._ZN7cutlass13device_kernelINS_4conv6kernel13ConvUniversalINS1_16ConvProblemShapeILNS1_8OperatorE2ELi3EEENS1_10collective14CollectiveConvINS1_46MainloopSm90TmaGmmaWarpSpecializedImplicitGemmILS5_2ELi18ELi3EN4cute5tupleIJNSA_1CILi1EEESD_SD_EEENS1_36KernelImplicitTmaWarpSpecializedSm90ELi1EEENSB_IJNSC_ILi64EEENSB_IJNSC_ILi128EEEEEENSB_IJNSC_ILi32EEEEEEEEENS_10bfloat16_tESN_NSA_8TiledMMAINSA_8MMA_AtomIJNSA_4SM904GMMA28MMA_64x128x16_F32BF16BF16_SSILNSR_5MajorE1ELST_1ELNSR_7ScaleInE1ELSU_1EEEEEENSA_6LayoutISE_NSB_IJNSC_ILi0EEESY_SY_EEEEENSB_IJNSA_10UnderscoreES11_S11_EEEEENS7_6detail26Sm90ImplicitGemmTileTraitsINSA_13SM90_TMA_LOADENSA_14ComposedLayoutINSA_7SwizzleILi3ELi4ELi3EEENSA_18smem_ptr_flag_bitsILi16EEENSX_INSB_IJNSB_IJSH_SD_EEENSB_IJNSC_ILi8EEENSC_ILi4EEEEEENSB_IJSD_NSC_ILi18EEEEEEEEENSB_IJNSB_IJSD_SY_EEENSB_IJSH_NSC_ILi512EEEEEENSB_IJSY_NSC_ILi2048EEEEEEEEEEEEEvEENS15_INSA_20SM90_TMA_LOAD_IM2COLENS17_IS19_S1B_NSX_INSB_IJNSB_IJSH_NSC_ILi2EEEEEES1F_S1H_EEENSB_IJNSB_IJSD_S1M_EEES1L_NSB_IJSY_NSC_ILi4096EEEEEEEEEEEEEvEEEENS_8epilogue10collective6detail29Sm90TmaWarpSpecializedAdapterINS25_15DefaultEpilogueISN_NSB_IJlNSB_IJSD_lllEEESY_EEES2A_NS24_6thread17LinearCombinationISN_Li1EffLNS2B_9ScaleType4KindE0ELNS_15FloatRoundStyleE2ESN_EENS_4gemm15EpilogueDefaultEEEEEvvEEEEvNT_6ParamsE,"ax",@progbits
	.align	128
.text._ZN7cutlass13device_kernelINS_4conv6kernel13ConvUniversalINS1_16ConvProblemShapeILNS1_8OperatorE2ELi3EEENS1_10collective14CollectiveConvINS1_46MainloopSm90TmaGmmaWarpSpecializedImplicitGemmILS5_2ELi18ELi3EN4cute5tupleIJNSA_1CILi1EEESD_SD_EEENS1_36KernelImplicitTmaWarpSpecializedSm90ELi1EEENSB_IJNSC_ILi64EEENSB_IJNSC_ILi128EEEEEENSB_IJNSC_ILi32EEEEEEEEENS_10bfloat16_tESN_NSA_8TiledMMAINSA_8MMA_AtomIJNSA_4SM904GMMA28MMA_64x128x16_F32BF16BF16_SSILNSR_5MajorE1ELST_1ELNSR_7ScaleInE1ELSU_1EEEEEENSA_6LayoutISE_NSB_IJNSC_ILi0EEESY_SY_EEEEENSB_IJNSA_10UnderscoreES11_S11_EEEEENS7_6detail26Sm90ImplicitGemmTileTraitsINSA_13SM90_TMA_LOADENSA_14ComposedLayoutINSA_7SwizzleILi3ELi4ELi3EEENSA_18smem_ptr_flag_bitsILi16EEENSX_INSB_IJNSB_IJSH_SD_EEENSB_IJNSC_ILi8EEENSC_ILi4EEEEEENSB_IJSD_NSC_ILi18EEEEEEEEENSB_IJNSB_IJSD_SY_EEENSB_IJSH_NSC_ILi512EEEEEENSB_IJSY_NSC_ILi2048EEEEEEEEEEEEEvEENS15_INSA_20SM90_TMA_LOAD_IM2COLENS17_IS19_S1B_NSX_INSB_IJNSB_IJSH_NSC_ILi2EEEEEES1F_S1H_EEENSB_IJNSB_IJSD_S1M_EEES1L_NSB_IJSY_NSC_ILi4096EEEEEEEEEEEEEvEEEENS_8epilogue10collective6detail29Sm90TmaWarpSpecializedAdapterINS25_15DefaultEpilogueISN_NSB_IJlNSB_IJSD_lllEEESY_EEES2A_NS24_6thread17LinearCombinationISN_Li1EffLNS2B_9ScaleType4KindE0ELNS_15FloatRoundStyleE2ESN_EENS_4gemm15EpilogueDefaultEEEEEvvEEEEvNT_6ParamsE:
        .type           _ZN7cutlass13device_kernelINS_4conv6kernel13ConvUniversalINS1_16ConvProblemShapeILNS1_8OperatorE2ELi3EEENS1_10collective14CollectiveConvINS1_46MainloopSm90TmaGmmaWarpSpecializedImplicitGemmILS5_2ELi18ELi3EN4cute5tupleIJNSA_1CILi1EEESD_SD_EEENS1_36KernelImplicitTmaWarpSpecializedSm90ELi1EEENSB_IJNSC_ILi64EEENSB_IJNSC_ILi128EEEEEENSB_IJNSC_ILi32EEEEEEEEENS_10bfloat16_tESN_NSA_8TiledMMAINSA_8MMA_AtomIJNSA_4SM904GMMA28MMA_64x128x16_F32BF16BF16_SSILNSR_5MajorE1ELST_1ELNSR_7ScaleInE1ELSU_1EEEEEENSA_6LayoutISE_NSB_IJNSC_ILi0EEESY_SY_EEEEENSB_IJNSA_10UnderscoreES11_S11_EEEEENS7_6detail26Sm90ImplicitGemmTileTraitsINSA_13SM90_TMA_LOADENSA_14ComposedLayoutINSA_7SwizzleILi3ELi4ELi3EEENSA_18smem_ptr_flag_bitsILi16EEENSX_INSB_IJNSB_IJSH_SD_EEENSB_IJNSC_ILi8EEENSC_ILi4EEEEEENSB_IJSD_NSC_ILi18EEEEEEEEENSB_IJNSB_IJSD_SY_EEENSB_IJSH_NSC_ILi512EEEEEENSB_IJSY_NSC_ILi2048EEEEEEEEEEEEEvEENS15_INSA_20SM90_TMA_LOAD_IM2COLENS17_IS19_S1B_NSX_INSB_IJNSB_IJSH_NSC_ILi2EEEEEES1F_S1H_EEENSB_IJNSB_IJSD_S1M_EEES1L_NSB_IJSY_NSC_ILi4096EEEEEEEEEEEEEvEEEENS_8epilogue10collective6detail29Sm90TmaWarpSpecializedAdapterINS25_15DefaultEpilogueISN_NSB_IJlNSB_IJSD_lllEEESY_EEES2A_NS24_6thread17LinearCombinationISN_Li1EffLNS2B_9ScaleType4KindE0ELNS_15FloatRoundStyleE2ESN_EENS_4gemm15EpilogueDefaultEEEEEvvEEEEvNT_6ParamsE,@function
        .size           _ZN7cutlass13device_kernelINS_4conv6kernel13ConvUniversalINS1_16ConvProblemShapeILNS1_8OperatorE2ELi3EEENS1_10collective14CollectiveConvINS1_46MainloopSm90TmaGmmaWarpSpecializedImplicitGemmILS5_2ELi18ELi3EN4cute5tupleIJNSA_1CILi1EEESD_SD_EEENS1_36KernelImplicitTmaWarpSpecializedSm90ELi1EEENSB_IJNSC_ILi64EEENSB_IJNSC_ILi128EEEEEENSB_IJNSC_ILi32EEEEEEEEENS_10bfloat16_tESN_NSA_8TiledMMAINSA_8MMA_AtomIJNSA_4SM904GMMA28MMA_64x128x16_F32BF16BF16_SSILNSR_5MajorE1ELST_1ELNSR_7ScaleInE1ELSU_1EEEEEENSA_6LayoutISE_NSB_IJNSC_ILi0EEESY_SY_EEEEENSB_IJNSA_10UnderscoreES11_S11_EEEEENS7_6detail26Sm90ImplicitGemmTileTraitsINSA_13SM90_TMA_LOADENSA_14ComposedLayoutINSA_7SwizzleILi3ELi4ELi3EEENSA_18smem_ptr_flag_bitsILi16EEENSX_INSB_IJNSB_IJSH_SD_EEENSB_IJNSC_ILi8EEENSC_ILi4EEEEEENSB_IJSD_NSC_ILi18EEEEEEEEENSB_IJNSB_IJSD_SY_EEENSB_IJSH_NSC_ILi512EEEEEENSB_IJSY_NSC_ILi2048EEEEEEEEEEEEEvEENS15_INSA_20SM90_TMA_LOAD_IM2COLENS17_IS19_S1B_NSX_INSB_IJNSB_IJSH_NSC_ILi2EEEEEES1F_S1H_EEENSB_IJNSB_IJSD_S1M_EEES1L_NSB_IJSY_NSC_ILi4096EEEEEEEEEEEEEvEEEENS_8epilogue10collective6detail29Sm90TmaWarpSpecializedAdapterINS25_15DefaultEpilogueISN_NSB_IJlNSB_IJSD_lllEEESY_EEES2A_NS24_6thread17LinearCombinationISN_Li1EffLNS2B_9ScaleType4KindE0ELNS_15FloatRoundStyleE2ESN_EENS_4gemm15EpilogueDefaultEEEEEvvEEEEvNT_6ParamsE,(.L_x_172 - _ZN7cutlass13device_kernelINS_4conv6kernel13ConvUniversalINS1_16ConvProblemShapeILNS1_8OperatorE2ELi3EEENS1_10collective14CollectiveConvINS1_46MainloopSm90TmaGmmaWarpSpecializedImplicitGemmILS5_2ELi18ELi3EN4cute5tupleIJNSA_1CILi1EEESD_SD_EEENS1_36KernelImplicitTmaWarpSpecializedSm90ELi1EEENSB_IJNSC_ILi64EEENSB_IJNSC_ILi128EEEEEENSB_IJNSC_ILi32EEEEEEEEENS_10bfloat16_tESN_NSA_8TiledMMAINSA_8MMA_AtomIJNSA_4SM904GMMA28MMA_64x128x16_F32BF16BF16_SSILNSR_5MajorE1ELST_1ELNSR_7ScaleInE1ELSU_1EEEEEENSA_6LayoutISE_NSB_IJNSC_ILi0EEESY_SY_EEEEENSB_IJNSA_10UnderscoreES11_S11_EEEEENS7_6detail26Sm90ImplicitGemmTileTraitsINSA_13SM90_TMA_LOADENSA_14ComposedLayoutINSA_7SwizzleILi3ELi4ELi3EEENSA_18smem_ptr_flag_bitsILi16EEENSX_INSB_IJNSB_IJSH_SD_EEENSB_IJNSC_ILi8EEENSC_ILi4EEEEEENSB_IJSD_NSC_ILi18EEEEEEEEENSB_IJNSB_IJSD_SY_EEENSB_IJSH_NSC_ILi512EEEEEENSB_IJSY_NSC_ILi2048EEEEEEEEEEEEEvEENS15_INSA_20SM90_TMA_LOAD_IM2COLENS17_IS19_S1B_NSX_INSB_IJNSB_IJSH_NSC_ILi2EEEEEES1F_S1H_EEENSB_IJNSB_IJSD_S1M_EEES1L_NSB_IJSY_NSC_ILi4096EEEEEEEEEEEEEvEEEENS_8epilogue10collective6detail29Sm90TmaWarpSpecializedAdapterINS25_15DefaultEpilogueISN_NSB_IJlNSB_IJSD_lllEEESY_EEES2A_NS24_6thread17LinearCombinationISN_Li1EffLNS2B_9ScaleType4KindE0ELNS_15FloatRoundStyleE2ESN_EENS_4gemm15EpilogueDefaultEEEEEvvEEEEvNT_6ParamsE)
        .other          _ZN7cutlass13device_kernelINS_4conv6kernel13ConvUniversalINS1_16ConvProblemShapeILNS1_8OperatorE2ELi3EEENS1_10collective14CollectiveConvINS1_46MainloopSm90TmaGmmaWarpSpecializedImplicitGemmILS5_2ELi18ELi3EN4cute5tupleIJNSA_1CILi1EEESD_SD_EEENS1_36KernelImplicitTmaWarpSpecializedSm90ELi1EEENSB_IJNSC_ILi64EEENSB_IJNSC_ILi128EEEEEENSB_IJNSC_ILi32EEEEEEEEENS_10bfloat16_tESN_NSA_8TiledMMAINSA_8MMA_AtomIJNSA_4SM904GMMA28MMA_64x128x16_F32BF16BF16_SSILNSR_5MajorE1ELST_1ELNSR_7ScaleInE1ELSU_1EEEEEENSA_6LayoutISE_NSB_IJNSC_ILi0EEESY_SY_EEEEENSB_IJNSA_10UnderscoreES11_S11_EEEEENS7_6detail26Sm90ImplicitGemmTileTraitsINSA_13SM90_TMA_LOADENSA_14ComposedLayoutINSA_7SwizzleILi3ELi4ELi3EEENSA_18smem_ptr_flag_bitsILi16EEENSX_INSB_IJNSB_IJSH_SD_EEENSB_IJNSC_ILi8EEENSC_ILi4EEEEEENSB_IJSD_NSC_ILi18EEEEEEEEENSB_IJNSB_IJSD_SY_EEENSB_IJSH_NSC_ILi512EEEEEENSB_IJSY_NSC_ILi2048EEEEEEEEEEEEEvEENS15_INSA_20SM90_TMA_LOAD_IM2COLENS17_IS19_S1B_NSX_INSB_IJNSB_IJSH_NSC_ILi2EEEEEES1F_S1H_EEENSB_IJNSB_IJSD_S1M_EEES1L_NSB_IJSY_NSC_ILi4096EEEEEEEEEEEEEvEEEENS_8epilogue10collective6detail29Sm90TmaWarpSpecializedAdapterINS25_15DefaultEpilogueISN_NSB_IJlNSB_IJSD_lllEEESY_EEES2A_NS24_6thread17LinearCombinationISN_Li1EffLNS2B_9ScaleType4KindE0ELNS_15FloatRoundStyleE2ESN_EENS_4gemm15EpilogueDefaultEEEEEvvEEEEvNT_6ParamsE,@"STO_CUDA_ENTRY STV_DEFAULT"
_ZN7cutlass13device_kernelINS_4conv6kernel13ConvUniversalINS1_16ConvProblemShapeILNS1_8OperatorE2ELi3EEENS1_10collective14CollectiveConvINS1_46MainloopSm90TmaGmmaWarpSpecializedImplicitGemmILS5_2ELi18ELi3EN4cute5tupleIJNSA_1CILi1EEESD_SD_EEENS1_36KernelImplicitTmaWarpSpecializedSm90ELi1EEENSB_IJNSC_ILi64EEENSB_IJNSC_ILi128EEEEEENSB_IJNSC_ILi32EEEEEEEEENS_10bfloat16_tESN_NSA_8TiledMMAINSA_8MMA_AtomIJNSA_4SM904GMMA28MMA_64x128x16_F32BF16BF16_SSILNSR_5MajorE1ELST_1ELNSR_7ScaleInE1ELSU_1EEEEEENSA_6LayoutISE_NSB_IJNSC_ILi0EEESY_SY_EEEEENSB_IJNSA_10UnderscoreES11_S11_EEEEENS7_6detail26Sm90ImplicitGemmTileTraitsINSA_13SM90_TMA_LOADENSA_14ComposedLayoutINSA_7SwizzleILi3ELi4ELi3EEENSA_18smem_ptr_flag_bitsILi16EEENSX_INSB_IJNSB_IJSH_SD_EEENSB_IJNSC_ILi8EEENSC_ILi4EEEEEENSB_IJSD_NSC_ILi18EEEEEEEEENSB_IJNSB_IJSD_SY_EEENSB_IJSH_NSC_ILi512EEEEEENSB_IJSY_NSC_ILi2048EEEEEEEEEEEEEvEENS15_INSA_20SM90_TMA_LOAD_IM2COLENS17_IS19_S1B_NSX_INSB_IJNSB_IJSH_NSC_ILi2EEEEEES1F_S1H_EEENSB_IJNSB_IJSD_S1M_EEES1L_NSB_IJSY_NSC_ILi4096EEEEEEEEEEEEEvEEEENS_8epilogue10collective6detail29Sm90TmaWarpSpecializedAdapterINS25_15DefaultEpilogueISN_NSB_IJlNSB_IJSD_lllEEESY_EEES2A_NS24_6thread17LinearCombinationISN_Li1EffLNS2B_9ScaleType4KindE0ELNS_15FloatRoundStyleE2ESN_EENS_4gemm15EpilogueDefaultEEEEEvvEEEEvNT_6ParamsE:
[----:B------:R-:W-:Y:S01]  /*0000*/  LDC R1, c[0x0][0x28] ;  /* 0x00000a00ff017b82 */ /* 0x000fe20000000800 */
[----:B------:R-:W0:Y:S01]  /*0010*/  S2R R13, SR_TID.X ;  /* 0x00000000000d7919 */ /* 0x000e220000002100 */
[----:B------:R-:W-:Y:S01]  /*0020*/  ELECT P0, URZ, PT ;  /* 0x00000000003f782f */ /* 0x000fe20003800000 */
[----:B------:R-:W-:Y:S01]  /*0030*/  BSSY B0, `(.L_x_0) ;  /* 0x000000f000007945 */ /* 0x000fe20003800000 */
[--C-:B0-----:R-:W-:Y:S02]  /*0040*/  SHF.R.U32.HI R0, RZ, 0x5, R13.reuse ;  /* 0x00000005ff007819 */ /* 0x101fe4000001160d */
[----:B------:R-:W-:-:S03]  /*0050*/  SHF.R.U32.HI R3, RZ, 0x7, R13 ;  /* 0x00000007ff037819 */ /* 0x000fc6000001160d */
[----:B------:R-:W0:Y:S04]  /*0060*/  SHFL.IDX PT, R2, R0, RZ, 0x1f ;  /* 0x00001fff00027589 */ /* 0x000e2800000e0000 */
[----:B------:R1:W2:Y:S01]  /*0070*/  SHFL.IDX PT, R8, R3, RZ, 0x1f ;  /* 0x00001fff03087589 */ /* 0x0002a200000e0000 */
[----:B0-----:R-:W-:-:S13]  /*0080*/  ISETP.NE.OR P0, PT, R2, RZ, !P0 ;  /* 0x000000ff0200720c */ /* 0x001fda0004705670 */
[----:B-12---:R-:W-:Y:S05]  /*0090*/  @P0 BRA `(.L_x_1) ;  /* 0x0000000000200947 */ /* 0x006fea0003800000 */
[----:B------:R-:W-:Y:S02]  /*00a0*/  ULDC.64 UR4, c[0x0][0x198] ;  /* 0x0000660000047ab9 */ /* 0x000fe40000000a00 */
[----:B------:R-:W-:Y:S02]  /*00b0*/  UIADD3 UR6, UP0, UR4, 0xf0, URZ ;  /* 0x000000f004067890 */ /* 0x000fe4000ff1e03f */
[----:B------:R-:W-:Y:S02]  /*00c0*/  UIADD3 UR4, UP1, UR4, 0x1f0, URZ ;  /* 0x000001f004047890 */ /* 0x000fe4000ff3e03f */
[----:B------:R-:W-:Y:S02]  /*00d0*/  UIADD3.X UR7, URZ, UR5, URZ, UP0, !UPT ;  /* 0x000000053f077290 */ /* 0x000fe400087fe43f */
[----:B------:R-:W-:-:S07]  /*00e0*/  UIADD3.X UR5, URZ, UR5, URZ, UP1, !UPT ;  /* 0x000000053f057290 */ /* 0x000fce0008ffe43f */
[----:B------:R0:W-:Y:S02]  /*00f0*/  UTMACCTL.PF [UR6] ;  /* 0x00000000060079b9 */ /* 0x0001e40008040000 */
[----:B------:R0:W-:Y:S02]  /*0100*/  UTMACCTL.PF [UR4] ;  /* 0x00000000040079b9 */ /* 0x0001e40008040000 */
[----:B0-----:R-:W-:Y:S01]  /*0110*/  NOP ;  /* 0x0000000000007918 */ /* 0x001fe20000000000 */
.L_x_1:
[----:B------:R-:W-:Y:S05]  /*0120*/  BSYNC B0 ;  /* 0x0000000000007941 */ /* 0x000fea0003800000 */
.L_x_0:
[----:B------:R-:W0:Y:S01]  /*0130*/  SHFL.IDX PT, R0, R0, RZ, 0x1f ;  /* 0x00001fff00007589 */ /* 0x000e2200000e0000 */
[----:B------:R-:W-:-:S04]  /*0140*/  SHF.R.S32.HI R3, RZ, 0x1f, R2 ;  /* 0x0000001fff037819 */ /* 0x000fc80000011402 */
[----:B------:R-:W-:Y:S02]  /*0150*/  LEA.HI R3, R3, R2, RZ, 0x2 ;  /* 0x0000000203037211 */ /* 0x000fe400078f10ff */
[----:B0-----:R-:W-:-:S13]  /*0160*/  ISETP.NE.AND P0, PT, R0, RZ, PT ;  /* 0x000000ff0000720c */ /* 0x001fda0003f05270 */
[----:B------:R-:W-:Y:S05]  /*0170*/  @P0 BRA `(.L_x_2) ;  /* 0x0000000000d40947 */ /* 0x000fea0003800000 */
[----:B------:R-:W-:Y:S01]  /*0180*/  ELECT P0, URZ, PT ;  /* 0x00000000003f782f */ /* 0x000fe20003800000 */
[----:B------:R-:W-:-:S12]  /*0190*/  BSSY B0, `(.L_x_2) ;  /* 0x0000033000007945 */ /* 0x000fd80003800000 */
[----:B------:R-:W-:Y:S05]  /*01a0*/  @!P0 BRA `(.L_x_3) ;  /* 0x0000000000c48947 */ /* 0x000fea0003800000 */
[----:B------:R-:W0:Y:S01]  /*01b0*/  S2UR UR8, SR_CgaCtaId ;  /* 0x00000000000879c3 */ /* 0x000e220000008800 */
[----:B------:R-:W-:Y:S01]  /*01c0*/  UMOV UR4, 0x400 ;  /* 0x0000040000047882 */ /* 0x000fe20000000000 */
[----:B------:R-:W-:Y:S01]  /*01d0*/  UMOV UR5, 0x1 ;  /* 0x0000000100057882 */ /* 0x000fe20000000000 */
[----:B------:R-:W-:Y:S02]  /*01e0*/  UMOV UR6, 0x80 ;  /* 0x0000008000067882 */ /* 0x000fe40000000000 */
[----:B------:R-:W-:-:S04]  /*01f0*/  UIADD3 UR6, -UR6, 0x100000, URZ ;  /* 0x0010000006067890 */ /* 0x000fc8000fffe13f */
[----:B------:R-:W-:Y:S02]  /*0200*/  USHF.L.U32 UR7, UR6, 0xb, URZ ;  /* 0x0000000b06077899 */ /* 0x000fe4000800063f */
[----:B------:R-:W-:Y:S02]  /*0210*/  USHF.L.U32 UR6, UR6, 0x1, URZ ;  /* 0x0000000106067899 */ /* 0x000fe4000800063f */
[----:B0-----:R-:W-:Y:S02]  /*0220*/  ULEA UR8, UR8, UR4, 0x18 ;  /* 0x0000000408087291 */ /* 0x001fe4000f8ec03f */
[----:B------:R-:W-:-:S04]  /*0230*/  UIADD3 UR4, -UR5, 0x100000, URZ ;  /* 0x0010000005047890 */ /* 0x000fc8000fffe13f */
[----:B------:R-:W-:Y:S02]  /*0240*/  USHF.L.U32 UR5, UR4, 0xb, URZ ;  /* 0x0000000b04057899 */ /* 0x000fe4000800063f */
[----:B------:R-:W-:Y:S01]  /*0250*/  USHF.L.U32 UR4, UR4, 0x1, URZ ;  /* 0x0000000104047899 */ /* 0x000fe2000800063f */
[----:B------:R-:W0:Y:S11]  /*0260*/  FENCE.VIEW.ASYNC.S ;  /* 0x00000000000073c6 */ /* 0x000e360000000000 */
[----:B0-----:R0:W1:Y:S01]  /*0270*/  SYNCS.EXCH.64 URZ, [UR8+0x36000], UR4 ;  /* 0x03600004083f75b2 */ /* 0x0010620008000100 */
[----:B------:R0:W2:Y:S01]  /*0280*/  SYNCS.EXCH.64 URZ, [UR8+0x36090], UR6 ;  /* 0x03609006083f75b2 */ /* 0x0000a20008000100 */
[----:B------:R0:W3:Y:S01]  /*0290*/  SYNCS.EXCH.64 URZ, [UR8+0x36008], UR4 ;  /* 0x03600804083f75b2 */ /* 0x0000e20008000100 */
[----:B------:R0:W4:Y:S01]  /*02a0*/  SYNCS.EXCH.64 URZ, [UR8+0x36098], UR6 ;  /* 0x03609806083f75b2 */ /* 0x0001220008000100 */
[----:B------:R0:W0:Y:S01]  /*02b0*/  SYNCS.EXCH.64 URZ, [UR8+0x36010], UR4 ;  /* 0x03601004083f75b2 */ /* 0x0000220008000100 */
        /* <DEDUP_REMOVED lines=31> */
[----:B-1234-:R-:W-:Y:S01]  /*04b0*/  NOP ;  /* 0x0000000000007918 */ /* 0x01efe20000000000 */
.L_x_3:
[----:B0-----:R-:W-:Y:S05]  /*04c0*/  BSYNC B0 ;  /* 0x0000000000007941 */ /* 0x001fea0003800000 */
.L_x_2:
[----:B------:R-:W-:Y:S01]  /*04d0*/  ULDC.64 UR4, c[0x0][0x618] ;  /* 0x0001860000047ab9 */ /* 0x000fe20000000a00 */
[----:B------:R-:W-:Y:S01]  /*04e0*/  LOP3.LUT R3, R3, 0xfffffffc, RZ, 0xc0, !PT ;  /* 0xfffffffc03037812 */ /* 0x000fe200078ec0ff */
[----:B------:R-:W-:Y:S01]  /*04f0*/  NOP ;  /* 0x0000000000007918 */ /* 0x000fe20000000000 */
[----:B------:R-:W-:Y:S01]  /*0500*/  ISETP.NE.U32.AND P0, PT, RZ, UR4, PT ;  /* 0x00000004ff007c0c */ /* 0x000fe2000bf05070 */
[----:B------:R-:W-:Y:S01]  /*0510*/  NOP ;  /* 0x0000000000007918 */ /* 0x000fe20000000000 */
[----:B------:R-:W-:Y:S01]  /*0520*/  BAR.SYNC.DEFER_BLOCKING 0x0 ;  /* 0x0000000000007b1d */ /* 0x000fe20000010000 */
[----:B------:R-:W-:Y:S01]  /*0530*/  IMAD.IADD R3, R2, 0x1, -R3 ;  /* 0x0000000102037824 */ /* 0x000fe200078e0a03 */
[----:B------:R-:W-:Y:S02]  /*0540*/  ISETP.NE.AND.EX P0, PT, RZ, UR5, PT, P0 ;  /* 0x00000005ff007c0c */ /* 0x000fe4000bf05300 */
[C---:B------:R-:W-:Y:S02]  /*0550*/  ISETP.NE.AND P2, PT, R8.reuse, 0x1, PT ;  /* 0x000000010800780c */ /* 0x040fe40003f45270 */
[----:B------:R-:W-:Y:S01]  /*0560*/  LOP3.LUT P1, RZ, R8, R3, RZ, 0xfc, !PT ;  /* 0x0000000308ff7212 */ /* 0x000fe2000782fcff */
[----:B------:R-:W-:-:S03]  /*0570*/  ULDC.64 UR12, c[0x0][0x208] ;  /* 0x00008200000c7ab9 */ /* 0x000fc60000000a00 */
[----:B------:R-:W-:-:S04]  /*0580*/  SEL R2, RZ, 0x1, P1 ;  /* 0x00000001ff027807 */ /* 0x000fc80000800000 */
[----:B------:R-:W-:Y:S01]  /*0590*/  SEL R2, R2, 0x2, P2 ;  /* 0x0000000202027807 */ /* 0x000fe20001000000 */
[----:B------:R-:W-:Y:S06]  /*05a0*/  @!P0 BRA `(.L_x_4) ;  /* 0x00000000001c8947 */ /* 0x000fec0003800000 */
[----:B------:R-:W0:Y:S02]  /*05b0*/  LDC.64 R4, c[0x0][0x618] ;  /* 0x00018600ff047b82 */ /* 0x000e240000000a00 */
[----:B0-----:R-:W2:Y:S02]  /*05c0*/  LDG.E.64 R4, desc[UR12][R4.64] ;  /* 0x0000000c04047981 */ /* 0x001ea4000c1e1b00 */
[----:B--2---:R-:W-:-:S04]  /*05d0*/  ISETP.NE.U32.AND P0, PT, R4, RZ, PT ;  /* 0x000000ff0400720c */ /* 0x004fc80003f05070 */
[----:B------:R-:W-:-:S13]  /*05e0*/  ISETP.NE.AND.EX P0, PT, R5, RZ, PT, P0 ;  /* 0x000000ff0500720c */ /* 0x000fda0003f05300 */
[----:B------:R-:W-:Y:S05]  /*05f0*/  @!P0 BRA `(.L_x_4) ;  /* 0x0000000000088947 */ /* 0x000fea0003800000 */
[----:B------:R2:W5:Y:S01]  /*0600*/  LD.E R0, desc[UR12][R4.64] ;  /* 0x0000000c04007980 */ /* 0x000562000c101900 */
[----:B------:R-:W-:Y:S05]  /*0610*/  BRA `(.L_x_5) ;  /* 0x0000000000207947 */ /* 0x000fea0003800000 */
.L_x_4:
[----:B------:R-:W-:Y:S02]  /*0620*/  ULDC.64 UR4, c[0x0][0x608] ;  /* 0x0001820000047ab9 */ /* 0x000fe40000000a00 */
[----:B------:R-:W-:-:S04]  /*0630*/  ISETP.NE.U32.AND P0, PT, RZ, UR4, PT ;  /* 0x00000004ff007c0c */ /* 0x000fc8000bf05070 */
[----:B------:R-:W-:-:S13]  /*0640*/  ISETP.NE.AND.EX P0, PT, RZ, UR5, PT, P0 ;  /* 0x00000005ff007c0c */ /* 0x000fda000bf05300 */
[----:B------:R-:W-:Y:S05]  /*0650*/  @!P0 BRA `(.L_x_6) ;  /* 0x00000000000c8947 */ /* 0x000fea0003800000 */
[----:B------:R-:W0:Y:S02]  /*0660*/  LDC.64 R4, c[0x0][0x608] ;  /* 0x00018200ff047b82 */ /* 0x000e240000000a00 */
[----:B0-----:R0:W5:Y:S01]  /*0670*/  LDG.E R0, desc[UR12][R4.64] ;  /* 0x0000000c04007981 */ /* 0x001162000c1e1900 */
[----:B------:R-:W-:Y:S05]  /*0680*/  BRA `(.L_x_5) ;  /* 0x0000000000047947 */ /* 0x000fea0003800000 */
.L_x_6:
[----:B------:R-:W1:Y:S02]  /*0690*/  LDC R0, c[0x0][0x600] ;  /* 0x00018000ff007b82 */ /* 0x000e640000000800 */
.L_x_5:
[----:B------:R-:W-:Y:S02]  /*06a0*/  ULDC.64 UR4, c[0x0][0x620] ;  /* 0x0001880000047ab9 */ /* 0x000fe40000000a00 */
[----:B------:R-:W-:-:S04]  /*06b0*/  ISETP.NE.U32.AND P0, PT, RZ, UR4, PT ;  /* 0x00000004ff007c0c */ /* 0x000fc8000bf05070 */
[----:B------:R-:W-:-:S13]  /*06c0*/  ISETP.NE.AND.EX P0, PT, RZ, UR5, PT, P0 ;  /* 0x00000005ff007c0c */ /* 0x000fda000bf05300 */
[----:B------:R-:W-:Y:S05]  /*06d0*/  @!P0 BRA `(.L_x_7) ;  /* 0x00000000001c8947 */ /* 0x000fea0003800000 */
[----:B0-2---:R-:W0:Y:S02]  /*06e0*/  LDC.64 R4, c[0x0][0x620] ;  /* 0x00018800ff047b82 */ /* 0x005e240000000a00 */
[----:B0-----:R-:W2:Y:S02]  /*06f0*/  LDG.E.64 R4, desc[UR12][R4.64] ;  /* 0x0000000c04047981 */ /* 0x001ea4000c1e1b00 */
[----:B--2---:R-:W-:-:S04]  /*0700*/  ISETP.NE.U32.AND P0, PT, R4, RZ, PT ;  /* 0x000000ff0400720c */ /* 0x004fc80003f05070 */
[----:B------:R-:W-:-:S13]  /*0710*/  ISETP.NE.AND.EX P0, PT, R5, RZ, PT, P0 ;  /* 0x000000ff0500720c */ /* 0x000fda0003f05300 */
[----:B------:R-:W-:Y:S05]  /*0720*/  @!P0 BRA `(.L_x_7) ;  /* 0x0000000000088947 */ /* 0x000fea0003800000 */
[----:B------:R0:W5:Y:S01]  /*0730*/  LD.E R6, desc[UR12][R4.64] ;  /* 0x0000000c04067980 */ /* 0x000162000c101900 */
[----:B------:R-:W-:Y:S05]  /*0740*/  BRA `(.L_x_8) ;  /* 0x0000000000207947 */ /* 0x000fea0003800000 */
.L_x_7:
[----:B------:R-:W-:Y:S02]  /*0750*/  ULDC.64 UR4, c[0x0][0x610] ;  /* 0x0001840000047ab9 */ /* 0x000fe40000000a00 */
[----:B------:R-:W-:-:S04]  /*0760*/  ISETP.NE.U32.AND P0, PT, RZ, UR4, PT ;  /* 0x00000004ff007c0c */ /* 0x000fc8000bf05070 */
[----:B------:R-:W-:-:S13]  /*0770*/  ISETP.NE.AND.EX P0, PT, RZ, UR5, PT, P0 ;  /* 0x00000005ff007c0c */ /* 0x000fda000bf05300 */
[----:B------:R-:W-:Y:S05]  /*0780*/  @!P0 BRA `(.L_x_9) ;  /* 0x00000000000c8947 */ /* 0x000fea0003800000 */
[----:B------:R-:W3:Y:S02]  /*0790*/  LDC.64 R6, c[0x0][0x610] ;  /* 0x00018400ff067b82 */ /* 0x000ee40000000a00 */
[----:B---3--:R4:W5:Y:S01]  /*07a0*/  LDG.E R6, desc[UR12][R6.64] ;  /* 0x0000000c06067981 */ /* 0x008962000c1e1900 */
[----:B------:R-:W-:Y:S05]  /*07b0*/  BRA `(.L_x_8) ;  /* 0x0000000000047947 */ /* 0x000fea0003800000 */
.L_x_9:
[----:B------:R-:W3:Y:S02]  /*07c0*/  LDC R6, c[0x0][0x604] ;  /* 0x00018100ff067b82 */ /* 0x000ee40000000800 */
.L_x_8:
[----:B0-2---:R-:W0:Y:S01]  /*07d0*/  LDC R4, c[0x0][0x4d8] ;  /* 0x00013600ff047b82 */ /* 0x005e220000000800 */
[----:B------:R-:W2:Y:S07]  /*07e0*/  S2R R12, SR_CTAID.Y ;  /* 0x00000000000c7919 */ /* 0x000eae0000002600 */
[----:B------:R-:W1:Y:S01]  /*07f0*/  LDC R15, c[0x0][0x4dc] ;  /* 0x00013700ff0f7b82 */ /* 0x000e620000000800 */
[----:B0-----:R-:W-:-:S05]  /*0800*/  VIADD R4, R4, 0x7f ;  /* 0x0000007f04047836 */ /* 0x001fca0000000000 */
[----:B------:R-:W-:Y:S02]  /*0810*/  SHF.R.S32.HI R5, RZ, 0x1f, R4 ;  /* 0x0000001fff057819 */ /* 0x000fe40000011404 */
[----:B-1----:R-:W-:Y:S02]  /*0820*/  IABS R16, R15 ;  /* 0x0000000f00107213 */ /* 0x002fe40000000000 */
[----:B------:R-:W-:-:S04]  /*0830*/  LEA.HI R5, R5, R4, RZ, 0x7 ;  /* 0x0000000405057211 */ /* 0x000fc800078f38ff */
[----:B------:R-:W-:-:S04]  /*0840*/  SHF.R.S32.HI R11, RZ, 0x7, R5 ;  /* 0x00000007ff0b7819 */ /* 0x000fc80000011405 */
[-C--:B------:R-:W-:Y:S02]  /*0850*/  IABS R14, R11.reuse ;  /* 0x0000000b000e7213 */ /* 0x080fe40000000000 */
[----:B------:R-:W-:Y:S02]  /*0860*/  IABS R10, R11 ;  /* 0x0000000b000a7213 */ /* 0x000fe40000000000 */
[----:B----4-:R-:W0:Y:S03]  /*0870*/  I2F.RP R7, R14 ;  /* 0x0000000e00077306 */ /* 0x010e260000209400 */
[----:B------:R-:W-:-:S05]  /*0880*/  IMAD.MOV R10, RZ, RZ, -R10 ;  /* 0x000000ffff0a7224 */ /* 0x000fca00078e0a0a */
[----:B0-----:R-:W0:Y:S02]  /*0890*/  MUFU.RCP R7, R7 ;  /* 0x0000000700077308 */ /* 0x001e240000001000 */
[----:B0-----:R-:W-:Y:S01]  /*08a0*/  VIADD R4, R7, 0xffffffe ;  /* 0x0ffffffe07047836 */ /* 0x001fe20000000000 */
[----:B--2---:R-:W-:-:S05]  /*08b0*/  IABS R7, R12 ;  /* 0x0000000c00077213 */ /* 0x004fca0000000000 */
[----:B------:R0:W1:Y:S02]  /*08c0*/  F2I.FTZ.U32.TRUNC.NTZ R5, R4 ;  /* 0x0000000400057305 */ /* 0x000064000021f000 */
[----:B0-----:R-:W-:Y:S02]  /*08d0*/  IMAD.MOV.U32 R4, RZ, RZ, RZ ;  /* 0x000000ffff047224 */ /* 0x001fe400078e00ff */
[----:B-1----:R-:W-:-:S04]  /*08e0*/  IMAD.MOV R9, RZ, RZ, -R5 ;  /* 0x000000ffff097224 */ /* 0x002fc800078e0a05 */
[----:B------:R-:W-:-:S04]  /*08f0*/  IMAD R9, R9, R14, RZ ;  /* 0x0000000e09097224 */ /* 0x000fc800078e02ff */
[----:B------:R-:W-:Y:S02]  /*0900*/  IMAD.HI.U32 R5, R5, R9, R4 ;  /* 0x0000000905057227 */ /* 0x000fe400078e0004 */
[----:B------:R-:W0:Y:S04]  /*0910*/  I2F.RP R9, R16 ;  /* 0x0000001000097306 */ /* 0x000e280000209400 */
[----:B------:R-:W-:-:S04]  /*0920*/  IMAD.HI.U32 R4, R5, R7, RZ ;  /* 0x0000000705047227 */ /* 0x000fc800078e00ff */
[----:B------:R-:W-:Y:S01]  /*0930*/  IMAD R5, R4, R10, R7 ;  /* 0x0000000a04057224 */ /* 0x000fe200078e0207 */
[----:B------:R-:W-:-:S04]  /*0940*/  LOP3.LUT R7, R12, R11, RZ, 0x3c, !PT ;  /* 0x0000000b0c077212 */ /* 0x000fc800078e3cff */
[----:B------:R-:W-:Y:S01]  /*0950*/  ISETP.GT.U32.AND P1, PT, R14, R5, PT ;  /* 0x000000050e00720c */ /* 0x000fe20003f24070 */
[----:B0-----:R-:W0:Y:S01]  /*0960*/  MUFU.RCP R9, R9 ;  /* 0x0000000900097308 */ /* 0x001e220000001000 */
[----:B------:R-:W-:-:S11]  /*0970*/  ISETP.GE.AND P2, PT, R7, RZ, PT ;  /* 0x000000ff0700720c */ /* 0x000fd60003f46270 */
[----:B------:R-:W-:Y:S02]  /*0980*/  @!P1 IMAD.IADD R5, R5, 0x1, -R14 ;  /* 0x0000000105059824 */ /* 0x000fe400078e0a0e */
[----:B------:R-:W-:Y:S01]  /*0990*/  @!P1 VIADD R4, R4, 0x1 ;  /* 0x0000000104049836 */ /* 0x000fe20000000000 */
[----:B------:R-:W-:Y:S02]  /*09a0*/  ISETP.NE.AND P1, PT, R11, RZ, PT ;  /* 0x000000ff0b00720c */ /* 0x000fe40003f25270 */
[----:B------:R-:W-:Y:S01]  /*09b0*/  ISETP.GE.U32.AND P0, PT, R5, R14, PT ;  /* 0x0000000e0500720c */ /* 0x000fe20003f06070 */
[----:B0-----:R-:W-:Y:S01]  /*09c0*/  VIADD R10, R9, 0xffffffe ;  /* 0x0ffffffe090a7836 */ /* 0x001fe20000000000 */
[----:B------:R-:W0:Y:S03]  /*09d0*/  LDC R14, c[0x0][0x4e0] ;  /* 0x00013800ff0e7b82 */ /* 0x000e260000000800 */
[----:B------:R-:W1:Y:S08]  /*09e0*/  F2I.FTZ.U32.TRUNC.NTZ R5, R10 ;  /* 0x0000000a00057305 */ /* 0x000e70000021f000 */
[----:B------:R-:W-:-:S04]  /*09f0*/  @P0 VIADD R4, R4, 0x1 ;  /* 0x0000000104040836 */ /* 0x000fc80000000000 */
[----:B------:R-:W-:Y:S02]  /*0a00*/  IMAD.MOV.U32 R18, RZ, RZ, R4 ;  /* 0x000000ffff127224 */ /* 0x000fe400078e0004 */
[----:B------:R-:W-:Y:S02]  /*0a10*/  IMAD.MOV.U32 R4, RZ, RZ, RZ ;  /* 0x000000ffff047224 */ /* 0x000fe400078e00ff */
[--C-:B-1----:R-:W-:Y:S02]  /*0a20*/  IMAD.MOV R7, RZ, RZ, -R5.reuse ;  /* 0x000000ffff077224 */ /* 0x102fe400078e0a05 */
[----:B------:R-:W-:Y:S01]  /*0a30*/  @!P2 IMAD.MOV R18, RZ, RZ, -R18 ;  /* 0x000000ffff12a224 */ /* 0x000fe200078e0a12 */
[----:B------:R-:W-:Y:S01]  /*0a40*/  @!P1 LOP3.LUT R18, RZ, R11, RZ, 0x33, !PT ;  /* 0x0000000bff129212 */ /* 0x000fe200078e33ff */
[----:B------:R-:W-:Y:S01]  /*0a50*/  IMAD R7, R7, R16, RZ ;  /* 0x0000001007077224 */ /* 0x000fe200078e02ff */
[----:B0-----:R-:W-:Y:S02]  /*0a60*/  IABS R17, R14 ;  /* 0x0000000e00117213 */ /* 0x001fe40000000000 */
[----:B------:R-:W-:Y:S01]  /*0a70*/  IABS R9, R18 ;  /* 0x0000001200097213 */ /* 0x000fe20000000000 */
[----:B------:R-:W-:-:S04]  /*0a80*/  IMAD.HI.U32 R4, R5, R7, R4 ;  /* 0x0000000705047227 */ /* 0x000fc800078e0004 */
[----:B------:R-:W-:Y:S02]  /*0a90*/  IMAD.MOV.U32 R5, RZ, RZ, R9 ;  /* 0x000000ffff057224 */ /* 0x000fe400078e0009 */
[----:B------:R-:W0:Y:S02]  /*0aa0*/  I2F.RP R9, R17 ;  /* 0x0000001100097306 */ /* 0x000e240000209400 */
[----:B------:R-:W-:-:S04]  /*0ab0*/  IMAD.HI.U32 R4, R4, R5, RZ ;  /* 0x0000000504047227 */ /* 0x000fc800078e00ff */
[----:B------:R-:W-:-:S04]  /*0ac0*/  IMAD.MOV R7, RZ, RZ, -R4 ;  /* 0x000000ffff077224 */ /* 0x000fc800078e0a04 */
        /* <DEDUP_REMOVED lines=14> */
[----:B-1----:R-:W-:Y:S02]  /*0bb0*/  IMAD.MOV R4, RZ, RZ, -R5 ;  /* 0x000000ffff047224 */ /* 0x002fe400078e0a05 */
[----:B------:R-:W-:Y:S01]  /*0bc0*/  @!P2 IMAD.MOV R19, RZ, RZ, -R19 ;  /* 0x000000ffff13a224 */ /* 0x000fe200078e0a13 */
[----:B------:R-:W-:Y:S01]  /*0bd0*/  @!P1 LOP3.LUT R19, RZ, R15, RZ, 0x33, !PT ;  /* 0x0000000fff139212 */ /* 0x000fe200078e33ff */
[----:B------:R-:W-:Y:S02]  /*0be0*/  IMAD R7, R4, R17, RZ ;  /* 0x0000001104077224 */ /* 0x000fe400078e02ff */
[----:B------:R-:W-:Y:S01]  /*0bf0*/  IMAD.MOV.U32 R4, RZ, RZ, RZ ;  /* 0x000000ffff047224 */ /* 0x000fe200078e00ff */
[----:B------:R-:W-:Y:S01]  /*0c00*/  IABS R9, R19 ;  /* 0x0000001300097213 */ /* 0x000fe20000000000 */
[----:B------:R-:W-:-:S02]  /*0c10*/  IMAD.MOV R10, RZ, RZ, -R19 ;  /* 0x000000ffff0a7224 */ /* 0x000fc400078e0a13 */
[----:B------:R-:W-:-:S04]  /*0c20*/  IMAD.HI.U32 R4, R5, R7, R4 ;  /* 0x0000000705047227 */ /* 0x000fc800078e0004 */
[----:B------:R-:W-:Y:S02]  /*0c30*/  IMAD.MOV.U32 R5, RZ, RZ, R9 ;  /* 0x000000ffff057224 */ /* 0x000fe400078e0009 */
[----:B------:R-:W-:Y:S02]  /*0c40*/  IMAD.MOV R9, RZ, RZ, -R18 ;  /* 0x000000ffff097224 */ /* 0x000fe400078e0a12 */
[----:B------:R-:W-:-:S04]  /*0c50*/  IMAD.HI.U32 R7, R4, R5, RZ ;  /* 0x0000000504077227 */ /* 0x000fc800078e00ff */
[----:B------:R-:W-:Y:S02]  /*0c60*/  IMAD.MOV R4, RZ, RZ, -R7 ;  /* 0x000000ffff047224 */ /* 0x000fe400078e0a07 */
[----:B------:R-:W-:Y:S02]  /*0c70*/  IMAD R11, R11, R9, R12 ;  /* 0x000000090b0b7224 */ /* 0x000fe400078e020c */
[----:B------:R-:W-:Y:S02]  /*0c80*/  IMAD R4, R17, R4, R5 ;  /* 0x0000000411047224 */ /* 0x000fe400078e0205 */
[----:B------:R-:W-:-:S03]  /*0c90*/  IMAD R9, R15, R10, R18 ;  /* 0x0000000a0f097224 */ /* 0x000fc600078e0212 */
[----:B------:R-:W-:-:S13]  /*0ca0*/  ISETP.GT.U32.AND P1, PT, R17, R4, PT ;  /* 0x000000041100720c */ /* 0x000fda0003f24070 */
[----:B------:R-:W-:Y:S02]  /*0cb0*/  @!P1 IMAD.IADD R4, R4, 0x1, -R17 ;  /* 0x0000000104049824 */ /* 0x000fe400078e0a11 */
[----:B------:R-:W-:Y:S01]  /*0cc0*/  @!P1 VIADD R7, R7, 0x1 ;  /* 0x0000000107079836 */ /* 0x000fe20000000000 */
[----:B------:R-:W-:Y:S02]  /*0cd0*/  ISETP.NE.AND P1, PT, R14, RZ, PT ;  /* 0x000000ff0e00720c */ /* 0x000fe40003f25270 */
[----:B------:R-:W-:Y:S02]  /*0ce0*/  ISETP.GE.U32.AND P0, PT, R4, R17, PT ;  /* 0x000000110400720c */ /* 0x000fe40003f06070 */
[----:B------:R-:W-:-:S04]  /*0cf0*/  LOP3.LUT R4, R19, R14, RZ, 0x3c, !PT ;  /* 0x0000000e13047212 */ /* 0x000fc800078e3cff */
[----:B------:R-:W-:Y:S01]  /*0d00*/  ISETP.GE.AND P2, PT, R4, RZ, PT ;  /* 0x000000ff0400720c */ /* 0x000fe20003f46270 */
[----:B0-----:R-:W-:-:S05]  /*0d10*/  VIADD R4, R16, 0x1f ;  /* 0x0000001f10047836 */ /* 0x001fca0000000000 */
[----:B------:R-:W-:Y:S01]  /*0d20*/  SHF.R.S32.HI R5, RZ, 0x1f, R4 ;  /* 0x0000001fff057819 */ /* 0x000fe20000011404 */
[----:B------:R-:W-:Y:S01]  /*0d30*/  @P0 VIADD R7, R7, 0x1 ;  /* 0x0000000107070836 */ /* 0x000fe20000000000 */
[----:B------:R-:W-:Y:S02]  /*0d40*/  ISETP.NE.AND P0, PT, R8, RZ, PT ;  /* 0x000000ff0800720c */ /* 0x000fe40003f05270 */
[----:B------:R-:W-:-:S03]  /*0d50*/  LEA.HI R5, R5, R4, RZ, 0x5 ;  /* 0x0000000405057211 */ /* 0x000fc600078f28ff */
[----:B------:R-:W-:Y:S01]  /*0d60*/  @!P2 IMAD.MOV R7, RZ, RZ, -R7 ;  /* 0x000000ffff07a224 */ /* 0x000fe200078e0a07 */
[----:B------:R-:W-:Y:S02]  /*0d70*/  @!P1 LOP3.LUT R7, RZ, R14, RZ, 0x33, !PT ;  /* 0x0000000eff079212 */ /* 0x000fe400078e33ff */
[----:B------:R-:W-:-:S03]  /*0d80*/  SHF.R.S32.HI R10, RZ, 0x5, R5 ;  /* 0x00000005ff0a7819 */ /* 0x000fc60000011405 */
[----:B------:R-:W-:-:S04]  /*0d90*/  IMAD.MOV R17, RZ, RZ, -R7 ;  /* 0x000000ffff117224 */ /* 0x000fc800078e0a07 */
[----:B------:R-:W-:Y:S01]  /*0da0*/  IMAD R12, R14, R17, R19 ;  /* 0x000000110e0c7224 */ /* 0x000fe200078e0213 */
[----:B------:R-:W-:Y:S06]  /*0db0*/  @!P0 BRA `(.L_x_10) ;  /* 0x0000005000a08947 */ /* 0x000fec0003800000 */
[----:B------:R-:W-:-:S13]  /*0dc0*/  ISETP.NE.AND P0, PT, R8, 0x1, PT ;  /* 0x000000010800780c */ /* 0x000fda0003f05270 */
[----:B------:R-:W-:Y:S05]  /*0dd0*/  @P0 EXIT ;  /* 0x000000000000094d */ /* 0x000fea0003800000 */
[----:B------:R-:W-:Y:S01]  /*0de0*/  ISETP.GE.AND P0, PT, R16, 0x1, PT ;  /* 0x000000011000780c */ /* 0x000fe20003f06270 */
[----:B------:R-:W-:Y:S01]  /*0df0*/  UMOV UR4, URZ ;  /* 0x0000003f00047c82 */ /* 0x000fe20008000000 */
[----:B------:R-:W-:Y:S02]  /*0e00*/  CS2R R86, SRZ ;  /* 0x0000000000567805 */ /* 0x000fe4000001ff00 */
[----:B------:R-:W-:Y:S02]  /*0e10*/  CS2R R24, SRZ ;  /* 0x0000000000187805 */ /* 0x000fe4000001ff00 */
[----:B------:R-:W-:Y:S02]  /*0e20*/  CS2R R26, SRZ ;  /* 0x00000000001a7805 */ /* 0x000fe4000001ff00 */
[----:B------:R-:W-:Y:S02]  /*0e30*/  CS2R R28, SRZ ;  /* 0x00000000001c7805 */ /* 0x000fe4000001ff00 */
[----:B------:R-:W-:-:S02]  /*0e40*/  CS2R R30, SRZ ;  /* 0x00000000001e7805 */ /* 0x000fc4000001ff00 */
[----:B------:R-:W-:Y:S02]  /*0e50*/  CS2R R32, SRZ ;  /* 0x0000000000207805 */ /* 0x000fe4000001ff00 */
        /* <DEDUP_REMOVED lines=25> */
[----:B------:R-:W-:Y:S01]  /*0ff0*/  CS2R R84, SRZ ;  /* 0x0000000000547805 */ /* 0x000fe2000001ff00 */
[----:B------:R-:W-:Y:S06]  /*1000*/  @!P0 BRA `(.L_x_11) ;  /* 0x0000000000748947 */ /* 0x000fec0003800000 */
[----:B------:R-:W-:-:S04]  /*1010*/  LOP3.LUT R3, R2, 0x1, RZ, 0xfc, !PT ;  /* 0x0000000102037812 */ /* 0x000fc800078efcff */
[----:B------:R-:W-:-:S13]  /*1020*/  ISETP.NE.AND P0, PT, R3, 0x3, PT ;  /* 0x000000030300780c */ /* 0x000fda0003f05270 */
[----:B------:R-:W-:Y:S05]  /*1030*/  @!P0 BRA `(.L_x_12) ;  /* 0x0000000000048947 */ /* 0x000fea0003800000 */
[----:B------:R-:W-:Y:S01]  /*1040*/  BPT.TRAP 0x1 ;  /* 0x000000040000795c */ /* 0x000fe20000300000 */
.L_x_12:
[----:B------:R-:W0:Y:S01]  /*1050*/  S2UR UR5, SR_CgaCtaId ;  /* 0x00000000000579c3 */ /* 0x000e220000008800 */
[----:B------:R-:W-:Y:S01]  /*1060*/  SHF.L.U32 R3, RZ, 0x1f, RZ ;  /* 0x0000001fff037819 */ /* 0x000fe200000006ff */
[----:B------:R-:W-:Y:S02]  /*1070*/  UMOV UR4, 0x400 ;  /* 0x0000040000047882 */ /* 0x000fe40000000000 */
[----:B0-----:R-:W-:-:S12]  /*1080*/  ULEA UR6, UR5, UR4, 0x18 ;  /* 0x0000000405067291 */ /* 0x001fd8000f8ec03f */
.L_x_13:
[----:B0-----:R-:W-:-:S04]  /*1090*/  IMAD.U32 R4, RZ, RZ, UR6 ;  /* 0x00000006ff047e24 */ /* 0x001fc8000f8e00ff */
[----:B------:R0:W1:Y:S03]  /*10a0*/  SYNCS.PHASECHK.TRANS64.TRYWAIT P0, [R4+URZ+0x36000], R3 ;  /* 0x03600003040075a7 */ /* 0x000066000800017f */
[----:B-1----:R-:W-:Y:S05]  /*10b0*/  @!P0 NANOSLEEP.SYNCS 0x989680 ;  /* 0x009896800000895d */ /* 0x002fea0003900000 */
[----:B------:R-:W1:Y:S02]  /*10c0*/  @!P0 SYNCS.PHASECHK.TRANS64 P0, [R4+URZ+0x36000], R3 ;  /* 0x03600003040085a7 */ /* 0x000e64000800007f */
[----:B-1----:R-:W-:Y:S05]  /*10d0*/  @!P0 BRA `(.L_x_13) ;  /* 0xfffffffc00ec8947 */ /* 0x002fea000383ffff */
[----:B------:R-:W-:Y:S01]  /*10e0*/  UIADD3 UR4, UR6, 0x12000, URZ ;  /* 0x0001200006047890 */ /* 0x000fe2000fffe03f */
[----:B------:R-:W-:Y:S01]  /*10f0*/  WARPGROUP.ARRIVE ;  /* 0x00000000000079c5 */ /* 0x000fe20000000000 */
[----:B------:R-:W-:Y:S02]  /*1100*/  UMOV UR7, 0x40000040 ;  /* 0x4000004000077882 */ /* 0x000fe40000000000 */
[----:B------:R-:W-:Y:S02]  /*1110*/  USHF.R.U32.HI UR5, URZ, 0x4, UR4 ;  /* 0x000000043f057899 */ /* 0x000fe40008011604 */
[----:B------:R-:W-:Y:S02]  /*1120*/  USHF.R.U32.HI UR4, URZ, 0x4, UR6 ;  /* 0x000000043f047899 */ /* 0x000fe40008011606 */
[----:B------:R-:W-:Y:S02]  /*1130*/  ULOP3.LUT UR5, UR5, 0x3fff, URZ, 0xc0, !UPT ;  /* 0x00003fff05057892 */ /* 0x000fe4000f8ec03f */
[----:B------:R-:W-:-:S02]  /*1140*/  ULOP3.LUT UR4, UR4, 0x3fff, URZ, 0xc0, !UPT ;  /* 0x00003fff04047892 */ /* 0x000fc4000f8ec03f */
[----:B------:R-:W-:-:S03]  /*1150*/  ULOP3.LUT UR6, UR5, 0x1000000, URZ, 0xfc, !UPT ;  /* 0x0100000005067892 */ /* 0x000fc6000f8efc3f */
[----:B------:R-:W-:-:S06]  /*1160*/  UMOV UR5, 0x40000040 ;  /* 0x4000004000057882 */ /* 0x000fcc0000000000 */
[----:B------:R-:W-:Y:S01]  /*1170*/  HGMMA.64x128x16.F32.BF16 R24, gdesc[UR4].tnspA.tnspB, RZ, !UPT ;  /* 0x61e00000041879f0 */ /* 0x000fe2000c7018ff */
[----:B------:R-:W-:Y:S02]  /*1180*/  UIADD3 UR4, UR4, 0x80, URZ ;  /* 0x0000008004047890 */ /* 0x000fe4000fffe03f */
[----:B------:R-:W-:Y:S01]  /*1190*/  UIADD3 UR6, UR6, 0x80, URZ ;  /* 0x0000008006067890 */ /* 0x000fe2000fffe03f */
[----:B------:R-:W-:Y:S01]  /*11a0*/  UMOV UR5, 0x40000040 ;  /* 0x4000004000057882 */ /* 0x000fe20000000000 */
[----:B------:R-:W-:-:S07]  /*11b0*/  UMOV UR7, 0x40000040 ;  /* 0x4000004000077882 */ /* 0x000fce0000000000 */
[----:B------:R-:W-:Y:S01]  /*11c0*/  HGMMA.64x128x16.F32.BF16 R24, gdesc[UR4].tnspA.tnspB, R24, gsb0 ;  /* 0x61e00000041879f0 */ /* 0x000fe20008001818 */
[----:B------:R-:W-:-:S05]  /*11d0*/  UMOV UR4, 0x1 ;  /* 0x0000000100047882 */ /* 0x000fca0000000000 */
.L_x_11:
[----:B0-----:R-:W-:-:S05]  /*11e0*/  VIMNMX R3, R10, 0x1, PT ;  /* 0x000000010a037848 */ /* 0x001fca0003fe0100 */
[----:B------:R-:W-:-:S05]  /*11f0*/  IMAD.IADD R3, R10, 0x1, -R3 ;  /* 0x000000010a037824 */ /* 0x000fca00078e0a03 */
[----:B------:R-:W-:-:S13]  /*1200*/  ISETP.GE.AND P0, PT, R3, 0x1, PT ;  /* 0x000000010300780c */ /* 0x000fda0003f06270 */
[----:B------:R-:W-:Y:S05]  /*1210*/  @!P0 BRA `(.L_x_14) ;  /* 0x0000000000e48947 */ /* 0x000fea0003800000 */
[----:B------:R-:W0:Y:S01]  /*1220*/  S2UR UR6, SR_CgaCtaId ;  /* 0x00000000000679c3 */ /* 0x000e220000008800 */
[----:B------:R-:W-:Y:S01]  /*1230*/  UMOV UR5, 0x400 ;  /* 0x0000040000057882 */ /* 0x000fe20000000000 */
[----:B------:R-:W-:Y:S01]  /*1240*/  LOP3.LUT R13, R2, 0x1, RZ, 0xfc, !PT ;  /* 0x00000001020d7812 */ /* 0x000fe200078efcff */
[----:B------:R-:W-:Y:S01]  /*1250*/  IMAD.MOV.U32 R10, RZ, RZ, RZ ;  /* 0x000000ffff0a7224 */ /* 0x000fe200078e00ff */
[----:B------:R-:W-:Y:S01]  /*1260*/  UISETP.NE.U32.AND UP0, UPT, UR4, URZ, UPT ;  /* 0x0000003f0400728c */ /* 0x000fe2000bf05070 */
[----:B------:R-:W-:Y:S01]  /*1270*/  IMAD.MOV.U32 R4, RZ, RZ, R3 ;  /* 0x000000ffff047224 */ /* 0x000fe200078e0003 */
[----:B0-----:R-:W-:-:S04]  /*1280*/  ULEA UR7, UR6, UR5, 0x18 ;  /* 0x0000000506077291 */ /* 0x001fc8000f8ec03f */
[----:B------:R-:W-:-:S04]  /*1290*/  UIADD3 UR5, UR7, 0x12000, URZ ;  /* 0x0001200007057890 */ /* 0x000fc8000fffe03f */
[----:B------:R-:W-:Y:S02]  /*12a0*/  USHF.R.U32.HI UR6, URZ, 0x4, UR5 ;  /* 0x000000043f067899 */ /* 0x000fe40008011605 */
[----:B------:R-:W-:Y:S02]  /*12b0*/  USHF.R.U32.HI UR5, URZ, 0x4, UR7 ;  /* 0x000000043f057899 */ /* 0x000fe40008011607 */
[----:B------:R-:W-:Y:S02]  /*12c0*/  ULOP3.LUT UR6, UR6, 0x3fff, URZ, 0xc0, !UPT ;  /* 0x00003fff06067892 */ /* 0x000fe4000f8ec03f */
[----:B------:R-:W-:Y:S02]  /*12d0*/  ULOP3.LUT UR14, UR5, 0x3fff, URZ, 0xc0, !UPT ;  /* 0x00003fff050e7892 */ /* 0x000fe4000f8ec03f */
[----:B------:R-:W-:Y:S01]  /*12e0*/  ULOP3.LUT UR15, UR6, 0x1000000, URZ, 0xfc, !UPT ;  /* 0x01000000060f7892 */ /* 0x000fe2000f8efc3f */
[----:B------:R-:W-:-:S11]  /*12f0*/  UMOV UR5, URZ ;  /* 0x0000003f00057c82 */ /* 0x000fd60008000000 */
.L_x_19:
[----:B------:R-:W-:-:S13]  /*1300*/  ISETP.NE.AND P1, PT, R13, 0x3, PT ;  /* 0x000000030d00780c */ /* 0x000fda0003f25270 */
[----:B0-----:R-:W-:Y:S05]  /*1310*/  @!P1 BRA `(.L_x_15) ;  /* 0x0000000000049947 */ /* 0x001fea0003800000 */
[----:B------:R-:W-:Y:S01]  /*1320*/  BPT.TRAP 0x1 ;  /* 0x000000040000795c */ /* 0x000fe20000300000 */
.L_x_15:
[----:B------:R-:W-:Y:S01]  /*1330*/  SHF.L.U32 R5, R10, 0x1f, RZ ;  /* 0x0000001f0a057819 */ /* 0x000fe200000006ff */
[----:B------:R-:W-:-:S12]  /*1340*/  ULEA UR6, UR4, UR7, 0x3 ;  /* 0x0000000704067291 */ /* 0x000fd8000f8e183f */
.L_x_16:
[----:B0-----:R-:W-:-:S04]  /*1350*/  IMAD.U32 R8, RZ, RZ, UR6 ;  /* 0x00000006ff087e24 */ /* 0x001fc8000f8e00ff */
[----:B------:R0:W1:Y:S03]  /*1360*/  SYNCS.PHASECHK.TRANS64.TRYWAIT P0, [R8+URZ+0x36000], R5 ;  /* 0x03600005080075a7 */ /* 0x000066000800017f */
[----:B-1----:R-:W-:Y:S05]  /*1370*/  @!P0 NANOSLEEP.SYNCS 0x989680 ;  /* 0x009896800000895d */ /* 0x002fea0003900000 */
[----:B------:R-:W1:Y:S02]  /*1380*/  @!P0 SYNCS.PHASECHK.TRANS64 P0, [R8+URZ+0x36000], R5 ;  /* 0x03600005080085a7 */ /* 0x000e64000800007f */
[----:B-1----:R-:W-:Y:S05]  /*1390*/  @!P0 BRA `(.L_x_16) ;  /* 0xfffffffc00ec8947 */ /* 0x002fea000383ffff */
[----:B------:R-:W-:Y:S01]  /*13a0*/  ULEA UR8, UR4, UR14, 0x8 ;  /* 0x0000000e04087291 */ /* 0x000fe2000f8e403f */
[----:B------:R-:W-:Y:S01]  /*13b0*/  WARPGROUP.ARRIVE ;  /* 0x00000000000079c5 */ /* 0x000fe20000000000 */
[----:B------:R-:W-:Y:S01]  /*13c0*/  ULEA UR10, UR4, UR15, 0x9 ;  /* 0x0000000f040a7291 */ /* 0x000fe2000f8e483f */
[----:B------:R-:W-:Y:S01]  /*13d0*/  UMOV UR9, 0x40000040 ;  /* 0x4000004000097882 */ /* 0x000fe20000000000 */
[----:B------:R-:W-:-:S07]  /*13e0*/  UMOV UR11, 0x40000040 ;  /* 0x40000040000b7882 */ /* 0x000fce0000000000 */
[----:B------:R-:W-:Y:S01]  /*13f0*/  HGMMA.64x128x16.F32.BF16 R24, gdesc[UR8].tnspA.tnspB, R24, UP0 ;  /* 0x61e00000081879f0 */ /* 0x000fe2000bf01818 */
[----:B------:R-:W-:Y:S02]  /*1400*/  UIADD3 UR8, UR8, 0x80, URZ ;  /* 0x0000008008087890 */ /* 0x000fe4000fffe03f */
[----:B------:R-:W-:Y:S01]  /*1410*/  UIADD3 UR10, UR10, 0x80, URZ ;  /* 0x000000800a0a7890 */ /* 0x000fe2000fffe03f */
[----:B------:R-:W-:Y:S01]  /*1420*/  UMOV UR9, 0x40000040 ;  /* 0x4000004000097882 */ /* 0x000fe20000000000 */
[----:B------:R-:W-:-:S07]  /*1430*/  UMOV UR11, 0x40000040 ;  /* 0x40000040000b7882 */ /* 0x000fce0000000000 */
[----:B------:R-:W-:Y:S03]  /*1440*/  HGMMA.64x128x16.F32.BF16 R24, gdesc[UR8].tnspA.tnspB, R24, gsb0 ;  /* 0x61e00000081879f0 */ /* 0x000fe60008001818 */
[----:B------:R-:W-:Y:S02]  /*1450*/  WARPGROUP.DEPBAR.LE gsb0, 0x1 ;  /* 0x00008000000079c5 */ /* 0x000fe40000010100 */
[----:B------:R-:W-:Y:S05]  /*1460*/  @!P1 BRA `(.L_x_17) ;  /* 0x0000000000049947 */ /* 0x000fea0003800000 */
[----:B------:R-:W-:Y:S01]  /*1470*/  BPT.TRAP 0x1 ;  /* 0x000000040000795c */ /* 0x000fe20000300000 */
.L_x_17:
[----:B------:R-:W-:Y:S01]  /*1480*/  ULEA UR6, UR5, UR7, 0x3 ;  /* 0x0000000705067291 */ /* 0x000fe2000f8e183f */
[----:B------:R-:W-:-:S03]  /*1490*/  ISETP.GT.U32.AND P0, PT, R2, 0x1, PT ;  /* 0x000000010200780c */ /* 0x000fc60003f04070 */
[----:B------:R-:W-:-:S04]  /*14a0*/  UIADD3 UR6, UR6, 0x36090, URZ ;  /* 0x0003609006067890 */ /* 0x000fc8000fffe03f */
[----:B------:R-:W-:-:S09]  /*14b0*/  UPRMT UR6, URZ, 0x654, UR6 ;  /* 0x000006543f067896 */ /* 0x000fd20008000006 */
[----:B------:R-:W-:Y:S01]  /*14c0*/  SYNCS.ARRIVE.TRANS64.RED.A1T0 RZ, [UR6], RZ ;  /* 0x000000ffffff79a7 */ /* 0x000fe20008100406 */
[----:B------:R-:W-:Y:S05]  /*14d0*/  @P0 BRA `(.L_x_18) ;  /* 0x0000000000040947 */ /* 0x000fea0003800000 */
[----:B------:R-:W-:Y:S01]  /*14e0*/  BPT.TRAP 0x1 ;  /* 0x000000040000795c */ /* 0x000fe20000300000 */
.L_x_18:
[----:B------:R-:W-:Y:S01]  /*14f0*/  UIADD3 UR4, UR4, 0x1, URZ ;  /* 0x0000000104047890 */ /* 0x000fe2000fffe03f */
[C---:B------:R-:W-:Y:S01]  /*1500*/  ISETP.GT.AND P0, PT, R4.reuse, 0x1, PT ;  /* 0x000000010400780c */ /* 0x040fe20003f04270 */
[----:B------:R-:W-:Y:S01]  /*1510*/  UIADD3 UR5, UR5, 0x1, URZ ;  /* 0x0000000105057890 */ /* 0x000fe2000fffe03f */
[----:B------:R-:W-:Y:S01]  /*1520*/  VIADD R4, R4, 0xffffffff ;  /* 0xffffffff04047836 */ /* 0x000fe20000000000 */
[----:B------:R-:W-:Y:S02]  /*1530*/  UISETP.NE.AND UP0, UPT, UR4, 0x12, UPT ;  /* 0x000000120400788c */ /* 0x000fe4000bf05270 */
[----:B------:R-:W-:Y:S02]  /*1540*/  UISETP.NE.AND UP1, UPT, UR5, 0x12, UPT ;  /* 0x000000120500788c */ /* 0x000fe4000bf25270 */
[----:B------:R-:W-:Y:S02]  /*1550*/  USEL UR6, URZ, 0x1, UP0 ;  /* 0x000000013f067887 */ /* 0x000fe40008000000 */
[----:B------:R-:W-:-:S02]  /*1560*/  USEL UR4, UR4, URZ, UP0 ;  /* 0x0000003f04047287 */ /* 0x000fc40008000000 */
[----:B------:R-:W-:Y:S02]  /*1570*/  USEL UR5, UR5, URZ, UP1 ;  /* 0x0000003f05057287 */ /* 0x000fe40008800000 */
[----:B------:R-:W-:Y:S01]  /*1580*/  UPLOP3.LUT UP0, UPT, UPT, UPT, UPT, 0x80, 0x0 ;  /* 0x000000000000789c */ /* 0x000fe20003f0f070 */
[----:B------:R-:W-:Y:S01]  /*1590*/  LOP3.LUT R10, R10, UR6, RZ, 0x3c, !PT ;  /* 0x000000060a0a7c12 */ /* 0x000fe2000f8e3cff */
[----:B------:R-:W-:Y:S09]  /*15a0*/  @P0 BRA `(.L_x_19) ;  /* 0xfffffffc00540947 */ /* 0x000ff2000383ffff */
.L_x_14:
[----:B------:R-:W1:Y:S01]  /*15b0*/  LDC R4, c[0x0][0x294] ;  /* 0x0000a500ff047b82 */ /* 0x000e620000000800 */
[----:B------:R-:W-:Y:S02]  /*15c0*/  WARPGROUP.DEPBAR.LE gsb0, 0x0 ;  /* 0x00008000000079c5 */ /* 0x000fe40000010000 */
[----:B-1----:R-:W-:-:S13]  /*15d0*/  ISETP.GE.AND P0, PT, R4, 0x1, PT ;  /* 0x000000010400780c */ /* 0x002fda0003f06270 */
[----:B------:R-:W-:Y:S05]  /*15e0*/  @!P0 BRA `(.L_x_20) ;  /* 0x0000000000448947 */ /* 0x000fea0003800000 */
[----:B------:R-:W-:-:S04]  /*15f0*/  LOP3.LUT R4, R2, 0x1, RZ, 0xfc, !PT ;  /* 0x0000000102047812 */ /* 0x000fc800078efcff */
[----:B------:R-:W-:-:S13]  /*1600*/  ISETP.NE.AND P0, PT, R4, 0x3, PT ;  /* 0x000000030400780c */ /* 0x000fda0003f05270 */
[----:B------:R-:W-:Y:S05]  /*1610*/  @!P0 BRA `(.L_x_21) ;  /* 0x0000000000048947 */ /* 0x000fea0003800000 */
[----:B------:R-:W-:Y:S01]  /*1620*/  BPT.TRAP 0x1 ;  /* 0x000000040000795c */ /* 0x000fe20000300000 */
.L_x_21:
[----:B0-----:R-:W0:Y:S01]  /*1630*/  S2R R8, SR_CgaCtaId ;  /* 0x0000000000087919 */ /* 0x001e220000008800 */
[----:B------:R-:W-:Y:S01]  /*1640*/  IMAD.WIDE.U32 R4, R3, 0x38e38e39, RZ ;  /* 0x38e38e3903047825 */ /* 0x000fe200078e00ff */
[----:B------:R-:W-:-:S04]  /*1650*/  ISETP.GT.U32.AND P0, PT, R2, 0x1, PT ;  /* 0x000000010200780c */ /* 0x000fc80003f04070 */
[----:B------:R-:W-:Y:S02]  /*1660*/  SHF.R.U32.HI R4, RZ, 0x2, R5 ;  /* 0x00000002ff047819 */ /* 0x000fe40000011605 */
[----:B------:R-:W-:-:S03]  /*1670*/  MOV R5, 0x400 ;  /* 0x0000040000057802 */ /* 0x000fc60000000f00 */
[----:B------:R-:W-:Y:S01]  /*1680*/  IMAD R3, R4, -0x12, R3 ;  /* 0xffffffee04037824 */ /* 0x000fe200078e0203 */
[----:B0-----:R-:W-:-:S05]  /*1690*/  LEA R8, R8, R5, 0x18 ;  /* 0x0000000508087211 */ /* 0x001fca00078ec0ff */
[----:B------:R-:W-:-:S04]  /*16a0*/  IMAD R3, R3, 0x8, R8 ;  /* 0x0000000803037824 */ /* 0x000fc800078e0208 */
[----:B------:R-:W-:-:S05]  /*16b0*/  VIADD R3, R3, 0x36090 ;  /* 0x0003609003037836 */ /* 0x000fca0000000000 */
[----:B------:R-:W-:-:S04]  /*16c0*/  PRMT R3, RZ, 0x654, R3 ;  /* 0x00000654ff037816 */ /* 0x000fc80000000003 */
[----:B------:R1:W-:Y:S01]  /*16d0*/  SYNCS.ARRIVE.TRANS64.RED.A1T0 RZ, [R3+URZ], RZ ;  /* 0x000000ff03ff79a7 */ /* 0x0003e2000810043f */
[----:B------:R-:W-:Y:S05]  /*16e0*/  @P0 BRA `(.L_x_20) ;  /* 0x0000000000040947 */ /* 0x000fea0003800000 */
[----:B------:R-:W-:Y:S01]  /*16f0*/  BPT.TRAP 0x1 ;  /* 0x000000040000795c */ /* 0x000fe20000300000 */
.L_x_20:
[----:B-1----:R-:W1:Y:S01]  /*1700*/  S2R R3, SR_TID.X ;  /* 0x0000000000037919 */ /* 0x002e620000002100 */
[----:B------:R-:W2:Y:S01]  /*1710*/  LDC.64 R14, c[0x0][0x280] ;  /* 0x0000a000ff0e7b82 */ /* 0x000ea20000000a00 */
[----:B------:R-:W4:Y:S07]  /*1720*/  S2R R13, SR_CTAID.X ;  /* 0x00000000000d7919 */ /* 0x000f2e0000002500 */
[----:B------:R-:W0:Y:S01]  /*1730*/  LDC.64 R16, c[0x0][0x658] ;  /* 0x00019600ff107b82 */ /* 0x000e220000000a00 */
[----:B-1----:R-:W-:-:S04]  /*1740*/  SHF.R.S32.HI R2, RZ, 0x1f, R3 ;  /* 0x0000001fff027819 */ /* 0x002fc80000011403 */
[----:B------:R-:W-:Y:S01]  /*1750*/  LEA.HI R2, R2, R3, RZ, 0x7 ;  /* 0x0000000302027211 */ /* 0x000fe200078f38ff */
[----:B----4-:R-:W-:-:S03]  /*1760*/  IMAD.SHL.U32 R10, R13, 0x40, RZ ;  /* 0x000000400d0a7824 */ /* 0x010fc600078e00ff */
[----:B------:R-:W-:Y:S02]  /*1770*/  LOP3.LUT R2, R2, 0xffffff80, RZ, 0xc0, !PT ;  /* 0xffffff8002027812 */ /* 0x000fe400078ec0ff */
[----:B--2---:R-:W-:-:S03]  /*1780*/  ISETP.GE.AND P0, PT, R10, R14, PT ;  /* 0x0000000e0a00720c */ /* 0x004fc60003f06270 */
[----:B------:R-:W-:-:S05]  /*1790*/  IMAD.IADD R2, R3, 0x1, -R2 ;  /* 0x0000000103027824 */ /* 0x000fca00078e0a02 */
[----:B------:R-:W-:-:S04]  /*17a0*/  SHF.R.S32.HI R3, RZ, 0x1f, R2 ;  /* 0x0000001fff037819 */ /* 0x000fc80000011402 */
[----:B------:R-:W-:-:S04]  /*17b0*/  LEA.HI R4, R3, R2, RZ, 0x2 ;  /* 0x0000000203047211 */ /* 0x000fc800078f10ff */
[--C-:B------:R-:W-:Y:S02]  /*17c0*/  SHF.R.S32.HI R18, RZ, 0x2, R4.reuse ;  /* 0x00000002ff127819 */ /* 0x100fe40000011404 */
[----:B0-----:R-:W-:-:S04]  /*17d0*/  SHF.R.S32.HI R5, RZ, 0x1f, R4 ;  /* 0x0000001fff057819 */ /* 0x001fc80000011404 */
[----:B------:R-:W-:-:S04]  /*17e0*/  LEA.HI R5, R5, R18, RZ, 0x3 ;  /* 0x0000001205057211 */ /* 0x000fc800078f18ff */
[----:B------:R-:W-:-:S05]  /*17f0*/  LOP3.LUT R5, R5, 0xfffffff8, RZ, 0xc0, !PT ;  /* 0xfffffff805057812 */ /* 0x000fca00078ec0ff */
[----:B------:R-:W-:Y:S01]  /*1800*/  IMAD.IADD R18, R18, 0x1, -R5 ;  /* 0x0000000112127824 */ /* 0x000fe200078e0a05 */
[----:B------:R-:W-:Y:S02]  /*1810*/  LEA.HI R5, R3, R2, RZ, 0x5 ;  /* 0x0000000203057211 */ /* 0x000fe400078f28ff */
[----:B------:R-:W-:Y:S02]  /*1820*/  LOP3.LUT R3, R4, 0xfffffffc, RZ, 0xc0, !PT ;  /* 0xfffffffc04037812 */ /* 0x000fe400078ec0ff */
[----:B------:R-:W-:Y:S02]  /*1830*/  SHF.R.S32.HI R19, RZ, 0x1f, R18 ;  /* 0x0000001fff137819 */ /* 0x000fe40000011412 */
[----:B------:R-:W-:Y:S01]  /*1840*/  SHF.R.S32.HI R23, RZ, 0x5, R5 ;  /* 0x00000005ff177819 */ /* 0x000fe20000011405 */
[----:B------:R-:W-:-:S04]  /*1850*/  IMAD.IADD R8, R2, 0x1, -R3 ;  /* 0x0000000102087824 */ /* 0x000fc800078e0a03 */
[----:B------:R-:W-:-:S04]  /*1860*/  IMAD.WIDE R4, R23, 0x10, R18 ;  /* 0x0000001017047825 */ /* 0x000fc800078e0212 */
[----:B------:R-:W-:Y:S02]  /*1870*/  IMAD.SHL.U32 R2, R8, 0x2, RZ ;  /* 0x0000000208027824 */ /* 0x000fe400078e00ff */
[----:B------:R-:W-:-:S03]  /*1880*/  IMAD.WIDE R4, R13, 0x40, R4 ;  /* 0x000000400d047825 */ /* 0x000fc600078e0204 */
[----:B------:R-:W-:Y:S01]  /*1890*/  SHF.R.S32.HI R3, RZ, 0x1f, R2 ;  /* 0x0000001fff037819 */ /* 0x000fe20000011402 */
[----:B------:R-:W-:Y:S06]  /*18a0*/  @P0 EXIT ;  /* 0x000000000000094d */ /* 0x000fec0003800000 */
[----:B------:R-:W-:Y:S01]  /*18b0*/  ULDC UR4, c[0x0][0x288] ;  /* 0x0000a20000047ab9 */ /* 0x000fe20000000800 */
[----:B------:R-:W-:Y:S01]  /*18c0*/  IMAD.SHL.U32 R11, R11, 0x80, RZ ;  /* 0x000000800b0b7824 */ /* 0x000fe200078e00ff */
[----:B------:R-:W-:Y:S01]  /*18d0*/  ISETP.GE.AND P0, PT, R9, UR4, PT ;  /* 0x0000000409007c0c */ /* 0x000fe2000bf06270 */
[-C--:B------:R-:W-:Y:S01]  /*18e0*/  IMAD.WIDE.U32 R20, R4, R16.reuse, R2 ;  /* 0x0000001004147225 */ /* 0x080fe200078e0002 */
[----:B------:R-:W-:Y:S01]  /*18f0*/  SHF.R.S32.HI R90, RZ, 0x1f, R9 ;  /* 0x0000001fff5a7819 */ /* 0x000fe20000011409 */
[----:B------:R-:W-:Y:S01]  /*1900*/  ULDC.64 UR4, c[0x0][0x660] ;  /* 0x0001980000047ab9 */ /* 0x000fe20000000a00 */
[----:B------:R-:W-:Y:S01]  /*1910*/  ISETP.GE.OR P0, PT, R11, R15, P0 ;  /* 0x0000000f0b00720c */ /* 0x000fe20000706670 */
[----:B------:R-:W-:Y:S01]  /*1920*/  IMAD R22, R5, R16, RZ ;  /* 0x0000001005167224 */ /* 0x000fe200078e02ff */
[----:B------:R-:W-:Y:S01]  /*1930*/  SHF.R.S32.HI R13, RZ, 0x1f, R11 ;  /* 0x0000001fff0d7819 */ /* 0x000fe2000001140b */
[----:B------:R-:W-:Y:S01]  /*1940*/  IMAD R88, R90, UR4, RZ ;  /* 0x000000045a587c24 */ /* 0x000fe2000f8e02ff */
[----:B------:R-:W-:Y:S01]  /*1950*/  IADD3 R20, P1, R11, R20, RZ ;  /* 0x000000140b147210 */ /* 0x000fe20007f3e0ff */
[----:B------:R-:W-:-:S05]  /*1960*/  IMAD R22, R4, R17, R22 ;  /* 0x0000001104167224 */ /* 0x000fca00078e0216 */
[----:B------:R-:W-:-:S03]  /*1970*/  IADD3.X R21, R13, R21, R22, P1, !PT ;  /* 0x000000150d157210 */ /* 0x000fc60000ffe416 */
[----:B------:R-:W-:Y:S05]  /*1980*/  @P0 EXIT ;  /* 0x000000000000094d */ /* 0x000fea0003800000 */
[----:B------:R-:W-:Y:S01]  /*1990*/  ULDC UR6, c[0x0][0x28c] ;  /* 0x0000a30000067ab9 */ /* 0x000fe20000000800 */
[C---:B------:R-:W-:Y:S01]  /*19a0*/  IMAD R89, R9.reuse, UR5, R88 ;  /* 0x0000000509597c24 */ /* 0x040fe2000f8e0258 */
[----:B------:R-:W-:Y:S01]  /*19b0*/  ISETP.GE.AND P0, PT, R12, UR6, PT ;  /* 0x000000060c007c0c */ /* 0x000fe2000bf06270 */
[----:B------:R-:W-:Y:S01]  /*19c0*/  ULDC UR6, c[0x0][0x290] ;  /* 0x0000a40000067ab9 */ /* 0x000fe20000000800 */
[----:B------:R-:W-:Y:S01]  /*19d0*/  SHF.R.S32.HI R88, RZ, 0x1f, R7 ;  /* 0x0000001fff587819 */ /* 0x000fe20000011407 */
[----:B------:R-:W-:Y:S01]  /*19e0*/  IMAD.WIDE.U32 R20, R9, UR4, R20 ;  /* 0x0000000409147c25 */ /* 0x000fe2000f8e0014 */
[----:B------:R-:W-:Y:S01]  /*19f0*/  ISETP.GE.OR P0, PT, R7, UR6, P0 ;  /* 0x0000000607007c0c */ /* 0x000fe20008706670 */
[----:B------:R-:W-:Y:S02]  /*1a00*/  ULDC.64 UR4, c[0x0][0x670] ;  /* 0x00019c0000047ab9 */ /* 0x000fe40000000a00 */
[----:B------:R-:W-:Y:S02]  /*1a10*/  IMAD.IADD R21, R21, 0x1, R89 ;  /* 0x0000000115157824 */ /* 0x000fe400078e0259 */
[----:B------:R-:W-:-:S02]  /*1a20*/  IMAD R22, R88, UR4, RZ ;  /* 0x0000000458167c24 */ /* 0x000fc4000f8e02ff */
[----:B------:R-:W-:-:S04]  /*1a30*/  IMAD.WIDE.U32 R20, R7, UR4, R20 ;  /* 0x0000000407147c25 */ /* 0x000fc8000f8e0014 */
[----:B------:R-:W-:Y:S01]  /*1a40*/  IMAD R89, R7, UR5, R22 ;  /* 0x0000000507597c24 */ /* 0x000fe2000f8e0216 */
[----:B------:R-:W-:Y:S01]  /*1a50*/  SHF.R.S32.HI R22, RZ, 0x1f, R12 ;  /* 0x0000001fff167819 */ /* 0x000fe2000001140c */
[----:B------:R-:W-:Y:S01]  /*1a60*/  IMAD R23, R23, -0x10, -R10 ;  /* 0xfffffff017177824 */ /* 0x000fe200078e0a0a */
[----:B------:R-:W-:Y:S06]  /*1a70*/  @P0 EXIT ;  /* 0x000000000000094d */ /* 0x000fec0003800000 */
[----:B------:R-:W-:Y:S01]  /*1a80*/  ULDC.64 UR4, c[0x0][0x668] ;  /* 0x00019a0000047ab9 */ /* 0x000fe20000000a00 */
[----:B------:R-:W-:Y:S01]  /*1a90*/  IMAD R8, R8, -0x2, R15 ;  /* 0xfffffffe08087824 */ /* 0x000fe200078e020f */
[----:B---3-5:R-:W-:Y:S01]  /*1aa0*/  FSETP.NEU.AND P1, PT, R6, RZ, PT ;  /* 0x000000ff0600720b */ /* 0x028fe20003f2d000 */
[----:B------:R-:W-:Y:S01]  /*1ab0*/  IMAD R15, R22, UR4, RZ ;  /* 0x00000004160f7c24 */ /* 0x000fe2000f8e02ff */
[----:B------:R-:W-:Y:S01]  /*1ac0*/  IADD3 R10, R23, R14, -R18 ;  /* 0x0000000e170a7210 */ /* 0x000fe20007ffe812 */
[----:B------:R-:W-:Y:S02]  /*1ad0*/  IMAD.IADD R21, R21, 0x1, R89 ;  /* 0x0000000115157824 */ /* 0x000fe400078e0259 */
[C---:B------:R-:W-:Y:S02]  /*1ae0*/  IMAD R91, R12.reuse, UR5, R15 ;  /* 0x000000050c5b7c24 */ /* 0x040fe4000f8e020f */
[----:B------:R-:W-:Y:S01]  /*1af0*/  IMAD.WIDE.U32 R14, R12, UR4, R20 ;  /* 0x000000040c0e7c25 */ /* 0x000fe2000f8e0014 */
[----:B------:R-:W-:Y:S01]  /*1b00*/  ULDC.64 UR4, c[0x0][0x640] ;  /* 0x0001900000047ab9 */ /* 0x000fe20000000a00 */
[----:B------:R-:W-:-:S02]  /*1b10*/  SHF.L.U64.HI R20, R16, 0x3, R17 ;  /* 0x0000000310147819 */ /* 0x000fc40000010211 */
[----:B------:R-:W-:Y:S02]  /*1b20*/  IMAD.IADD R8, R8, 0x1, -R11 ;  /* 0x0000000108087824 */ /* 0x000fe400078e0a0b */
[----:B------:R-:W-:Y:S02]  /*1b30*/  IMAD R19, R22, UR4, RZ ;  /* 0x0000000416137c24 */ /* 0x000fe4000f8e02ff */
[----:B------:R-:W-:Y:S01]  /*1b40*/  IMAD.SHL.U32 R21, R16, 0x8, RZ ;  /* 0x0000000810157824 */ /* 0x000fe200078e00ff */
[----:B------:R-:W-:Y:S01]  /*1b50*/  ISETP.GT.AND P0, PT, R8, RZ, PT ;  /* 0x000000ff0800720c */ /* 0x000fe20003f04270 */
[----:B------:R-:W-:Y:S02]  /*1b60*/  IMAD R95, R12, UR5, R19 ;  /* 0x000000050c5f7c24 */ /* 0x000fe4000f8e0213 */
[----:B------:R-:W-:Y:S01]  /*1b70*/  IMAD.IADD R91, R15, 0x1, R91 ;  /* 0x000000010f5b7824 */ /* 0x000fe200078e025b */
[----:B------:R-:W-:Y:S01]  /*1b80*/  ISETP.GT.AND P2, PT, R10, RZ, P0 ;  /* 0x000000ff0a00720c */ /* 0x000fe20000744270 */
[----:B------:R-:W-:-:S12]  /*1b90*/  @!P1 BRA `(.L_x_22) ;  /* 0x0000003000889947 */ /* 0x000fd80003800000 */
[----:B------:R-:W-:Y:S01]  /*1ba0*/  IADD3 R16, P1, R11, R2, RZ ;  /* 0x000000020b107210 */ /* 0x000fe20007f3e0ff */
[----:B------:R-:W-:Y:S01]  /*1bb0*/  ULDC.64 UR6, c[0x0][0x638] ;  /* 0x00018e0000067ab9 */ /* 0x000fe20000000a00 */
[----:B------:R-:W-:Y:S01]  /*1bc0*/  ULDC.64 UR8, c[0x0][0x648] ;  /* 0x0001920000087ab9 */ /* 0x000fe20000000a00 */
[----:B------:R-:W-:Y:S01]  /*1bd0*/  IMAD R18, R90, UR6, RZ ;  /* 0x000000065a127c24 */ /* 0x000fe2000f8e02ff */
[----:B------:R-:W-:Y:S01]  /*1be0*/  ULDC.64 UR10, c[0x0][0x630] ;  /* 0x00018c00000a7ab9 */ /* 0x000fe20000000a00 */
[----:B------:R-:W-:Y:S01]  /*1bf0*/  IMAD.X R17, R13, 0x1, R3, P1 ;  /* 0x000000010d117824 */ /* 0x000fe200008e0603 */
[----:B------:R-:W-:Y:S01]  /*1c00*/  ULDC.64 UR14, c[0x0][0x628] ;  /* 0x00018a00000e7ab9 */ /* 0x000fe20000000a00 */
[C---:B------:R-:W-:Y:S02]  /*1c10*/  IMAD R15, R9.reuse, UR7, R18 ;  /* 0x00000007090f7c24 */ /* 0x040fe4000f8e0212 */
[----:B------:R-:W-:-:S04]  /*1c20*/  IMAD.WIDE.U32 R16, R9, UR6, R16 ;  /* 0x0000000609107c25 */ /* 0x000fc8000f8e0010 */
[----:B------:R-:W-:Y:S02]  /*1c30*/  IMAD R90, R88, UR8, RZ ;  /* 0x00000008585a7c24 */ /* 0x000fe4000f8e02ff */
[----:B------:R-:W-:Y:S02]  /*1c40*/  IMAD.IADD R17, R17, 0x1, R15 ;  /* 0x0000000111117824 */ /* 0x000fe400078e020f */
[C---:B------:R-:W-:Y:S02]  /*1c50*/  IMAD R90, R7.reuse, UR9, R90 ;  /* 0x00000009075a7c24 */ /* 0x040fe4000f8e025a */
[----:B------:R-:W-:-:S04]  /*1c60*/  IMAD.WIDE.U32 R16, R7, UR8, R16 ;  /* 0x0000000807107c25 */ /* 0x000fc8000f8e0010 */
[----:B------:R-:W-:Y:S02]  /*1c70*/  IMAD.IADD R17, R17, 0x1, R90 ;  /* 0x0000000111117824 */ /* 0x000fe400078e025a */
[----:B------:R-:W-:Y:S02]  /*1c80*/  IMAD R23, R5, UR10, RZ ;  /* 0x0000000a05177c24 */ /* 0x000fe4000f8e02ff */
[----:B------:R-:W-:-:S04]  /*1c90*/  IMAD.WIDE.U32 R16, R12, UR4, R16 ;  /* 0x000000040c107c25 */ /* 0x000fc8000f8e0010 */
[----:B------:R-:W-:Y:S02]  /*1ca0*/  IMAD.IADD R19, R95, 0x1, R17 ;  /* 0x000000015f137824 */ /* 0x000fe400078e0211 */
[----:B------:R-:W-:Y:S02]  /*1cb0*/  IMAD.MOV.U32 R18, RZ, RZ, R16 ;  /* 0x000000ffff127224 */ /* 0x000fe400078e0010 */
[C---:B------:R-:W-:Y:S02]  /*1cc0*/  IMAD R96, R4.reuse, UR11, R23 ;  /* 0x0000000b04607c24 */ /* 0x040fe4000f8e0217 */
[----:B------:R-:W-:-:S04]  /*1cd0*/  IMAD.WIDE.U32 R22, R4, UR10, R18 ;  /* 0x0000000a04167c25 */ /* 0x000fc8000f8e0012 */
[----:B------:R-:W-:Y:S01]  /*1ce0*/  IMAD.IADD R23, R23, 0x1, R96 ;  /* 0x0000000117177824 */ /* 0x000fe200078e0260 */
[----:B------:R-:W-:-:S04]  /*1cf0*/  LEA R92, P1, R22, UR14, 0x1 ;  /* 0x0000000e165c7c11 */ /* 0x000fc8000f8208ff */
[----:B------:R-:W-:-:S05]  /*1d00*/  LEA.HI.X R93, R22, UR15, R23, 0x1, P1 ;  /* 0x0000000f165d7c11 */ /* 0x000fca00088f0c17 */
[----:B------:R0:W2:Y:S01]  /*1d10*/  @P2 LDG.E.LTC128B.U16 R97, desc[UR12][R92.64] ;  /* 0x0000000c5c612981 */ /* 0x0000a2000c1e1520 */
[----:B------:R-:W-:Y:S01]  /*1d20*/  IMAD.WIDE.U32 R88, R12, UR4, RZ ;  /* 0x000000040c587c25 */ /* 0x000fe2000f8e00ff */
[----:B------:R-:W-:Y:S01]  /*1d30*/  ULDC.64 UR4, c[0x0][0x650] ;  /* 0x0001940000047ab9 */ /* 0x000fe20000000a00 */
[----:B------:R-:W-:Y:S01]  /*1d40*/  ISETP.GT.AND P1, PT, R8, 0x1, PT ;  /* 0x000000010800780c */ /* 0x000fe20003f24270 */
[----:B------:R-:W-:Y:S01]  /*1d50*/  BSSY B0, `(.L_x_23) ;  /* 0x0000017000007945 */ /* 0x000fe20003800000 */
[----:B------:R-:W-:Y:S02]  /*1d60*/  IMAD.IADD R23, R89, 0x1, R95 ;  /* 0x0000000159177824 */ /* 0x000fe400078e025f */
[----:B------:R-:W-:-:S04]  /*1d70*/  IMAD.MOV.U32 R22, RZ, RZ, R88 ;  /* 0x000000ffff167224 */ /* 0x000fc800078e0058 */
[----:B------:R-:W-:-:S04]  /*1d80*/  IMAD.WIDE.U32 R94, R4, UR10, R22 ;  /* 0x0000000a045e7c25 */ /* 0x000fc8000f8e0016 */
[----:B------:R-:W-:Y:S02]  /*1d90*/  IMAD.IADD R95, R96, 0x1, R95 ;  /* 0x00000001605f7824 */ /* 0x000fe400078e025f */
[----:B------:R-:W-:-:S04]  /*1da0*/  IMAD.WIDE.U32 R94, R7, UR8, R94 ;  /* 0x00000008075e7c25 */ /* 0x000fc8000f8e005e */
[----:B------:R-:W-:Y:S02]  /*1db0*/  IMAD.IADD R95, R90, 0x1, R95 ;  /* 0x000000015a5f7824 */ /* 0x000fe400078e025f */
[----:B0-----:R-:W-:-:S04]  /*1dc0*/  IMAD.WIDE.U32 R92, R9, UR6, R94 ;  /* 0x00000006095c7c25 */ /* 0x001fc8000f8e005e */
[----:B------:R-:W-:Y:S01]  /*1dd0*/  IMAD.IADD R95, R15, 0x1, R93 ;  /* 0x000000010f5f7824 */ /* 0x000fe200078e025d */
[----:B------:R-:W-:Y:S02]  /*1de0*/  IADD3 R12, P4, P5, R11, R92, R2 ;  /* 0x0000005c0b0c7210 */ /* 0x000fe40007d9e002 */
[C---:B------:R-:W-:Y:S02]  /*1df0*/  LEA R92, P3, R14.reuse, UR4, 0x1 ;  /* 0x000000040e5c7c11 */ /* 0x040fe4000f8608ff */
[----:B------:R-:W-:Y:S02]  /*1e00*/  IADD3.X R95, R13, R95, R3, P4, P5 ;  /* 0x0000005f0d5f7210 */ /* 0x000fe400027ea403 */
[----:B------:R-:W-:Y:S02]  /*1e10*/  LEA.HI.X R93, R14, UR5, R91, 0x1, P3 ;  /* 0x000000050e5d7c11 */ /* 0x000fe400098f0c5b */
[----:B------:R-:W-:Y:S02]  /*1e20*/  ISETP.GT.AND P3, PT, R10, RZ, P1 ;  /* 0x000000ff0a00720c */ /* 0x000fe40000f64270 */
[----:B------:R-:W-:-:S04]  /*1e30*/  LEA R94, P4, R12, UR14, 0x1 ;  /* 0x0000000e0c5e7c11 */ /* 0x000fc8000f8808ff */
[----:B------:R-:W-:Y:S01]  /*1e40*/  LEA.HI.X R95, R12, UR15, R95, 0x1, P4 ;  /* 0x0000000f0c5f7c11 */ /* 0x000fe2000a0f0c5f */
[----:B--2---:R-:W-:-:S04]  /*1e50*/  IMAD.U32 R99, R97, 0x10000, RZ ;  /* 0x0001000061637824 */ /* 0x004fc800078e00ff */
[----:B------:R-:W-:-:S04]  /*1e60*/  FMUL R99, R99, R6 ;  /* 0x0000000663637220 */ /* 0x000fc80000400000 */
[----:B------:R-:W-:-:S05]  /*1e70*/  FFMA R99, R24, R0, R99 ;  /* 0x0000000018637223 */ /* 0x000fca0000000063 */
[----:B------:R-:W-:-:S05]  /*1e80*/  F2FP.BF16.F32.PACK_AB R99, RZ, R99 ;  /* 0x00000063ff63723e */ /* 0x000fca00000010ff */
[----:B------:R0:W-:Y:S01]  /*1e90*/  @P2 STG.E.U16 desc[UR12][R92.64], R99 ;  /* 0x000000635c002986 */ /* 0x0001e2000c10150c */
[----:B------:R-:W-:Y:S05]  /*1ea0*/  @!P3 BRA `(.L_x_24) ;  /* 0x000000000004b947 */ /* 0x000fea0003800000 */
[----:B------:R1:W5:Y:S02]  /*1eb0*/  LDG.E.LTC128B.U16 R97, desc[UR12][R94.64+0x2] ;  /* 0x0000020c5e617981 */ /* 0x000364000c1e1520 */
.L_x_24:
[----:B------:R-:W-:Y:S05]  /*1ec0*/  BSYNC B0 ;  /* 0x0000000000007941 */ /* 0x000fea0003800000 */
.L_x_23:
[----:B------:R-:W-:Y:S01]  /*1ed0*/  USHF.L.U32 UR5, UR10, 0x3, URZ ;  /* 0x000000030a057899 */ /* 0x000fe2000800063f */
[----:B-----5:R-:W-:Y:S01]  /*1ee0*/  IMAD.U32 R5, R97, 0x10000, RZ ;  /* 0x0001000061057824 */ /* 0x020fe200078e00ff */
[----:B------:R-:W-:Y:S01]  /*1ef0*/  USHF.L.U64.HI UR4, UR10, 0x3, UR11 ;  /* 0x000000030a047899 */ /* 0x000fe2000801020b */
[----:B------:R-:W-:Y:S02]  /*1f00*/  ISETP.GT.AND P0, PT, R10, 0x8, P0 ;  /* 0x000000080a00780c */ /* 0x000fe40000704270 */
[----:B------:R-:W-:Y:S01]  /*1f10*/  FMUL R12, R5, R6 ;  /* 0x00000006050c7220 */ /* 0x000fe20000400000 */
[----:B------:R-:W-:Y:S02]  /*1f20*/  IMAD.U32 R98, RZ, RZ, UR5 ;  /* 0x00000005ff627e24 */ /* 0x000fe4000f8e00ff */
[----:B0-----:R-:W-:Y:S02]  /*1f30*/  IMAD.U32 R99, RZ, RZ, UR4 ;  /* 0x00000004ff637e24 */ /* 0x001fe4000f8e00ff */
[----:B------:R-:W-:Y:S01]  /*1f40*/  FFMA R12, R25, R0, R12 ;  /* 0x00000000190c7223 */ /* 0x000fe2000000000c */
[----:B------:R-:W-:-:S04]  /*1f50*/  IMAD.WIDE.U32 R4, R4, UR10, R98 ;  /* 0x0000000a04047c25 */ /* 0x000fc8000f8e0062 */
[----:B------:R-:W-:Y:S01]  /*1f60*/  F2FP.BF16.F32.PACK_AB R12, RZ, R12 ;  /* 0x0000000cff0c723e */ /* 0x000fe200000010ff */
[----:B------:R-:W-:Y:S01]  /*1f70*/  IMAD.IADD R5, R96, 0x1, R5 ;  /* 0x0000000160057824 */ /* 0x000fe200078e0205 */
[----:B------:R-:W-:-:S05]  /*1f80*/  IADD3 R17, P2, R16, R4, RZ ;  /* 0x0000000410117210 */ /* 0x000fca0007f5e0ff */
[----:B------:R-:W-:Y:S01]  /*1f90*/  IMAD.X R18, R5, 0x1, R19, P2 ;  /* 0x0000000105127824 */ /* 0x000fe200010e0613 */
[----:B------:R-:W-:Y:S01]  /*1fa0*/  LEA R16, P2, R17, UR14, 0x1 ;  /* 0x0000000e11107c11 */ /* 0x000fe2000f8408ff */
[----:B------:R-:W-:-:S03]  /*1fb0*/  @P3 IMAD.MOV.U32 R19, RZ, RZ, R93 ;  /* 0x000000ffff133224 */ /* 0x000fc600078e005d */
[----:B------:R-:W-:Y:S01]  /*1fc0*/  LEA.HI.X R17, R17, UR15, R18, 0x1, P2 ;  /* 0x0000000f11117c11 */ /* 0x000fe200090f0c12 */
[----:B------:R-:W-:-:S05]  /*1fd0*/  @P3 IMAD.MOV.U32 R18, RZ, RZ, R92 ;  /* 0x000000ffff123224 */ /* 0x000fca00078e005c */
[----:B------:R0:W-:Y:S04]  /*1fe0*/  @P3 STG.E.U16 desc[UR12][R18.64+0x2], R12 ;  /* 0x0000020c12003986 */ /* 0x0001e8000c10150c */
[----:B------:R-:W2:Y:S01]  /*1ff0*/  @P0 LDG.E.LTC128B.U16 R97, desc[UR12][R16.64] ;  /* 0x0000000c10610981 */ /* 0x000ea2000c1e1520 */
[----:B------:R-:W-:Y:S01]  /*2000*/  IADD3 R4, P2, R88, R4, RZ ;  /* 0x0000000458047210 */ /* 0x000fe20007f5e0ff */
[----:B------:R-:W-:Y:S01]  /*2010*/  BSSY B0, `(.L_x_25) ;  /* 0x0000015000007945 */ /* 0x000fe20003800000 */
[----:B------:R-:W-:-:S03]  /*2020*/  ISETP.GT.AND P1, PT, R10, 0x8, P1 ;  /* 0x000000080a00780c */ /* 0x000fc60000f24270 */
[----:B------:R-:W-:Y:S02]  /*2030*/  IMAD.X R5, R5, 0x1, R23, P2 ;  /* 0x0000000105057824 */ /* 0x000fe400010e0617 */
[----:B------:R-:W-:-:S04]  /*2040*/  IMAD.WIDE.U32 R4, R7, UR8, R4 ;  /* 0x0000000807047c25 */ /* 0x000fc8000f8e0004 */
[----:B------:R-:W-:Y:S02]  /*2050*/  IMAD.IADD R5, R90, 0x1, R5 ;  /* 0x000000015a057824 */ /* 0x000fe400078e0205 */
[----:B------:R-:W-:-:S03]  /*2060*/  IMAD.WIDE.U32 R4, R9, UR6, R4 ;  /* 0x0000000609047c25 */ /* 0x000fc6000f8e0004 */
[----:B------:R-:W-:Y:S01]  /*2070*/  IADD3 R11, P2, P3, R11, R4, R2 ;  /* 0x000000040b0b7210 */ /* 0x000fe20007b5e002 */
[----:B------:R-:W-:Y:S01]  /*2080*/  IMAD.IADD R2, R15, 0x1, R5 ;  /* 0x000000010f027824 */ /* 0x000fe200078e0205 */
[----:B------:R-:W-:-:S04]  /*2090*/  SHF.L.U64.HI R5, R21, 0x1, R20 ;  /* 0x0000000115057819 */ /* 0x000fc80000010214 */
[----:B0-----:R-:W-:Y:S02]  /*20a0*/  IADD3.X R12, R13, R2, R3, P2, P3 ;  /* 0x000000020d0c7210 */ /* 0x001fe400017e6403 */
[----:B------:R-:W-:Y:S02]  /*20b0*/  LEA R4, P2, R21, R92, 0x1 ;  /* 0x0000005c15047211 */ /* 0x000fe400078408ff */
[----:B------:R-:W-:-:S03]  /*20c0*/  LEA R2, P3, R11, UR14, 0x1 ;  /* 0x0000000e0b027c11 */ /* 0x000fc6000f8608ff */
[----:B------:R-:W-:Y:S01]  /*20d0*/  IMAD.X R5, R5, 0x1, R93, P2 ;  /* 0x0000000105057824 */ /* 0x000fe200010e065d */
        /* <DEDUP_REMOVED lines=8> */
.L_x_26:
[----:B------:R-:W-:Y:S05]  /*2160*/  BSYNC B0 ;  /* 0x0000000000007941 */ /* 0x000fea0003800000 */
.L_x_25:
[----:B0----5:R-:W-:Y:S01]  /*2170*/  IMAD.U32 R7, R97, 0x10000, RZ ;  /* 0x0001000061077824 */ /* 0x021fe200078e00ff */
[----:B------:R-:W-:Y:S01]  /*2180*/  ISETP.GT.AND P0, PT, R8, 0x8, PT ;  /* 0x000000080800780c */ /* 0x000fe20003f04270 */
[----:B------:R-:W-:Y:S02]  /*2190*/  BSSY B0, `(.L_x_27) ;  /* 0x0000008000007945 */ /* 0x000fe40003800000 */
[----:B------:R-:W-:Y:S01]  /*21a0*/  FMUL R12, R7, R6 ;  /* 0x00000006070c7220 */ /* 0x000fe20000400000 */
[----:B------:R-:W-:-:S03]  /*21b0*/  ISETP.GT.AND P2, PT, R10, RZ, P0 ;  /* 0x000000ff0a00720c */ /* 0x000fc60000744270 */
[----:B------:R-:W-:-:S05]  /*21c0*/  FFMA R12, R27, R0, R12 ;  /* 0x000000001b0c7223 */ /* 0x000fca000000000c */
[----:B------:R-:W-:-:S05]  /*21d0*/  F2FP.BF16.F32.PACK_AB R12, RZ, R12 ;  /* 0x0000000cff0c723e */ /* 0x000fca00000010ff */
[----:B------:R0:W-:Y:S01]  /*21e0*/  @P1 STG.E.U16 desc[UR12][R4.64+0x2], R12 ;  /* 0x0000020c04001986 */ /* 0x0001e2000c10150c */
[----:B------:R-:W-:Y:S05]  /*21f0*/  @!P2 BRA `(.L_x_28) ;  /* 0x000000000004a947 */ /* 0x000fea0003800000 */
[----:B------:R3:W5:Y:S02]  /*2200*/  LDG.E.LTC128B.U16 R97, desc[UR12][R94.64+0x10] ;  /* 0x0000100c5e617981 */ /* 0x000764000c1e1520 */
.L_x_28:
[----:B------:R-:W-:Y:S05]  /*2210*/  BSYNC B0 ;  /* 0x0000000000007941 */ /* 0x000fea0003800000 */
.L_x_27:
[----:B-----5:R-:W-:Y:S01]  /*2220*/  IMAD.U32 R7, R97, 0x10000, RZ ;  /* 0x0001000061077824 */ /* 0x020fe200078e00ff */
[----:B------:R-:W-:Y:S01]  /*2230*/  ISETP.GT.AND P1, PT, R8, 0x9, PT ;  /* 0x000000090800780c */ /* 0x000fe20003f24270 */
[----:B0-----:R-:W-:Y:S01]  /*2240*/  @P2 IMAD.MOV.U32 R12, RZ, RZ, R92 ;  /* 0x000000ffff0c2224 */ /* 0x001fe200078e005c */
[----:B------:R-:W-:Y:S01]  /*2250*/  BSSY B0, `(.L_x_29) ;  /* 0x0000009000007945 */ /* 0x000fe20003800000 */
[----:B------:R-:W-:Y:S01]  /*2260*/  FMUL R7, R7, R6 ;  /* 0x0000000607077220 */ /* 0x000fe20000400000 */
[----:B------:R-:W-:Y:S01]  /*2270*/  @P2 IMAD.MOV.U32 R13, RZ, RZ, R93 ;  /* 0x000000ffff0d2224 */ /* 0x000fe200078e005d */
[----:B------:R-:W-:Y:S02]  /*2280*/  ISETP.GT.AND P3, PT, R10, RZ, P1 ;  /* 0x000000ff0a00720c */ /* 0x000fe40000f64270 */
[----:B------:R-:W-:-:S05]  /*2290*/  FFMA R7, R28, R0, R7 ;  /* 0x000000001c077223 */ /* 0x000fca0000000007 */
[----:B------:R-:W-:-:S05]  /*22a0*/  F2FP.BF16.F32.PACK_AB R7, RZ, R7 ;  /* 0x00000007ff07723e */ /* 0x000fca00000010ff */
[----:B------:R0:W-:Y:S01]  /*22b0*/  @P2 STG.E.U16 desc[UR12][R12.64+0x10], R7 ;  /* 0x000010070c002986 */ /* 0x0001e2000c10150c */
[----:B------:R-:W-:Y:S05]  /*22c0*/  @!P3 BRA `(.L_x_30) ;  /* 0x000000000004b947 */ /* 0x000fea0003800000 */
[----:B------:R4:W5:Y:S02]  /*22d0*/  LDG.E.LTC128B.U16 R97, desc[UR12][R94.64+0x12] ;  /* 0x0000120c5e617981 */ /* 0x000964000c1e1520 */
.L_x_30:
[----:B------:R-:W-:Y:S05]  /*22e0*/  BSYNC B0 ;  /* 0x0000000000007941 */ /* 0x000fea0003800000 */
.L_x_29:
[----:B0----5:R-:W-:Y:S01]  /*22f0*/  IMAD.U32 R7, R97, 0x10000, RZ ;  /* 0x0001000061077824 */ /* 0x021fe200078e00ff */
[----:B------:R-:W-:Y:S01]  /*2300*/  ISETP.GT.AND P0, PT, R10, 0x8, P0 ;  /* 0x000000080a00780c */ /* 0x000fe20000704270 */
[----:B------:R-:W-:Y:S01]  /*2310*/  @P3 IMAD.MOV.U32 R13, RZ, RZ, R93 ;  /* 0x000000ffff0d3224 */ /* 0x000fe200078e005d */
[----:B------:R-:W-:Y:S01]  /*2320*/  BSSY B0, `(.L_x_31) ;  /* 0x0000009000007945 */ /* 0x000fe20003800000 */
[----:B------:R-:W-:-:S04]  /*2330*/  FMUL R12, R7, R6 ;  /* 0x00000006070c7220 */ /* 0x000fc80000400000 */
[----:B------:R-:W-:-:S05]  /*2340*/  FFMA R12, R29, R0, R12 ;  /* 0x000000001d0c7223 */ /* 0x000fca000000000c */
[----:B------:R-:W-:-:S04]  /*2350*/  F2FP.BF16.F32.PACK_AB R12, RZ, R12 ;  /* 0x0000000cff0c723e */ /* 0x000fc800000010ff */
[----:B------:R-:W-:Y:S01]  /*2360*/  PRMT R7, R12, 0x7610, R7 ;  /* 0x000076100c077816 */ /* 0x000fe20000000007 */
[----:B------:R-:W-:-:S05]  /*2370*/  @P3 IMAD.MOV.U32 R12, RZ, RZ, R92 ;  /* 0x000000ffff0c3224 */ /* 0x000fca00078e005c */
[----:B------:R0:W-:Y:S01]  /*2380*/  @P3 STG.E.U16 desc[UR12][R12.64+0x12], R7 ;  /* 0x000012070c003986 */ /* 0x0001e2000c10150c */
[----:B------:R-:W-:Y:S05]  /*2390*/  @!P0 BRA `(.L_x_32) ;  /* 0x0000000000048947 */ /* 0x000fea0003800000 */
[----:B------:R0:W5:Y:S02]  /*23a0*/  LDG.E.LTC128B.U16 R97, desc[UR12][R2.64+0x10] ;  /* 0x0000100c02617981 */ /* 0x000164000c1e1520 */
.L_x_32:
[----:B------:R-:W-:Y:S05]  /*23b0*/  BSYNC B0 ;  /* 0x0000000000007941 */ /* 0x000fea0003800000 */
.L_x_31:
[----:B0----5:R-:W-:Y:S01]  /*23c0*/  IMAD.U32 R7, R97, 0x10000, RZ ;  /* 0x0001000061077824 */ /* 0x021fe200078e00ff */
[----:B------:R-:W-:Y:S01]  /*23d0*/  ISETP.GT.AND P1, PT, R10, 0x8, P1 ;  /* 0x000000080a00780c */ /* 0x000fe20000f24270 */
[----:B------:R-:W-:Y:S02]  /*23e0*/  BSSY B0, `(.L_x_33) ;  /* 0x0000007000007945 */ /* 0x000fe40003800000 */
[----:B------:R-:W-:-:S04]  /*23f0*/  FMUL R7, R7, R6 ;  /* 0x0000000607077220 */ /* 0x000fc80000400000 */
[----:B------:R-:W-:-:S05]  /*2400*/  FFMA R7, R30, R0, R7 ;  /* 0x000000001e077223 */ /* 0x000fca0000000007 */
[----:B------:R-:W-:-:S05]  /*2410*/  F2FP.BF16.F32.PACK_AB R7, RZ, R7 ;  /* 0x00000007ff07723e */ /* 0x000fca00000010ff */
[----:B------:R0:W-:Y:S01]  /*2420*/  @P0 STG.E.U16 desc[UR12][R4.64+0x10], R7 ;  /* 0x0000100704000986 */ /* 0x0001e2000c10150c */
[----:B------:R-:W-:Y:S05]  /*2430*/  @!P1 BRA `(.L_x_34) ;  /* 0x0000000000049947 */ /* 0x000fea0003800000 */
[----:B------:R0:W5:Y:S02]  /*2440*/  LDG.E.LTC128B.U16 R97, desc[UR12][R2.64+0x12] ;  /* 0x0000120c02617981 */ /* 0x000164000c1e1520 */
.L_x_34:
[----:B------:R-:W-:Y:S05]  /*2450*/  BSYNC B0 ;  /* 0x0000000000007941 */ /* 0x000fea0003800000 */
.L_x_33:
        /* <DEDUP_REMOVED lines=10> */
.L_x_36:
[----:B------:R-:W-:Y:S05]  /*2500*/  BSYNC B0 ;  /* 0x0000000000007941 */ /* 0x000fea0003800000 */
.L_x_35:
        /* <DEDUP_REMOVED lines=12> */
.L_x_38:
[----:B------:R-:W-:Y:S05]  /*25d0*/  BSYNC B0 ;  /* 0x0000000000007941 */ /* 0x000fea0003800000 */
.L_x_37:
        /* <DEDUP_REMOVED lines=12> */
.L_x_40:
[----:B------:R-:W-:Y:S05]  /*26a0*/  BSYNC B0 ;  /* 0x0000000000007941 */ /* 0x000fea0003800000 */
.L_x_39:
        /* <DEDUP_REMOVED lines=9> */
.L_x_42:
[----:B------:R-:W-:Y:S05]  /*2740*/  BSYNC B0 ;  /* 0x0000000000007941 */ /* 0x000fea0003800000 */
.L_x_41:
        /* <DEDUP_REMOVED lines=10> */
.L_x_44:
[----:B------:R-:W-:Y:S05]  /*27f0*/  BSYNC B0 ;  /* 0x0000000000007941 */ /* 0x000fea0003800000 */
.L_x_43:
        /* <DEDUP_REMOVED lines=12> */
.L_x_46:
[----:B------:R-:W-:Y:S05]  /*28c0*/  BSYNC B0 ;  /* 0x0000000000007941 */ /* 0x000fea0003800000 */
.L_x_45:
        /* <DEDUP_REMOVED lines=12> */
.L_x_48:
[----:B------:R-:W-:Y:S05]  /*2990*/  BSYNC B0 ;  /* 0x0000000000007941 */ /* 0x000fea0003800000 */
.L_x_47:
        /* <DEDUP_REMOVED lines=9> */
.L_x_50:
[----:B------:R-:W-:Y:S05]  /*2a30*/  BSYNC B0 ;  /* 0x0000000000007941 */ /* 0x000fea0003800000 */
.L_x_49:
        /* <DEDUP_REMOVED lines=10> */
.L_x_52:
[----:B------:R-:W-:Y:S05]  /*2ae0*/  BSYNC B0 ;  /* 0x0000000000007941 */ /* 0x000fea0003800000 */
.L_x_51:
        /* <DEDUP_REMOVED lines=12> */
.L_x_54:
[----:B------:R-:W-:Y:S05]  /*2bb0*/  BSYNC B0 ;  /* 0x0000000000007941 */ /* 0x000fea0003800000 */
.L_x_53:
        /* <DEDUP_REMOVED lines=12> */
.L_x_56:
[----:B------:R-:W-:Y:S05]  /*2c80*/  BSYNC B0 ;  /* 0x0000000000007941 */ /* 0x000fea0003800000 */
.L_x_55:
        /* <DEDUP_REMOVED lines=9> */
.L_x_58:
[----:B------:R-:W-:Y:S05]  /*2d20*/  BSYNC B0 ;  /* 0x0000000000007941 */ /* 0x000fea0003800000 */
.L_x_57:
        /* <DEDUP_REMOVED lines=10> */
.L_x_60:
[----:B------:R-:W-:Y:S05]  /*2dd0*/  BSYNC B0 ;  /* 0x0000000000007941 */ /* 0x000fea0003800000 */
.L_x_59:
        /* <DEDUP_REMOVED lines=12> */
.L_x_62:
[----:B------:R-:W-:Y:S05]  /*2ea0*/  BSYNC B0 ;  /* 0x0000000000007941 */ /* 0x000fea0003800000 */
.L_x_61:
        /* <DEDUP_REMOVED lines=12> */
.L_x_64:
[----:B------:R-:W-:Y:S05]  /*2f70*/  BSYNC B0 ;  /* 0x0000000000007941 */ /* 0x000fea0003800000 */
.L_x_63:
        /* <DEDUP_REMOVED lines=9> */
.L_x_66:
[----:B------:R-:W-:Y:S05]  /*3010*/  BSYNC B0 ;  /* 0x0000000000007941 */ /* 0x000fea0003800000 */
.L_x_65:
        /* <DEDUP_REMOVED lines=10> */
.L_x_68:
[----:B------:R-:W-:Y:S05]  /*30c0*/  BSYNC B0 ;  /* 0x0000000000007941 */ /* 0x000fea0003800000 */
.L_x_67:
        /* <DEDUP_REMOVED lines=12> */
.L_x_70:
[----:B------:R-:W-:Y:S05]  /*3190*/  BSYNC B0 ;  /* 0x0000000000007941 */ /* 0x000fea0003800000 */
.L_x_69:
        /* <DEDUP_REMOVED lines=12> */
.L_x_72:
[----:B------:R-:W-:Y:S05]  /*3260*/  BSYNC B0 ;  /* 0x0000000000007941 */ /* 0x000fea0003800000 */
.L_x_71:
        /* <DEDUP_REMOVED lines=9> */
.L_x_74:
[----:B------:R-:W-:Y:S05]  /*3300*/  BSYNC B0 ;  /* 0x0000000000007941 */ /* 0x000fea0003800000 */
.L_x_73:
        /* <DEDUP_REMOVED lines=10> */
.L_x_76:
[----:B------:R-:W-:Y:S05]  /*33b0*/  BSYNC B0 ;  /* 0x0000000000007941 */ /* 0x000fea0003800000 */
.L_x_75:
        /* <DEDUP_REMOVED lines=12> */
.L_x_78:
[----:B------:R-:W-:Y:S05]  /*3480*/  BSYNC B0 ;  /* 0x0000000000007941 */ /* 0x000fea0003800000 */
.L_x_77:
        /* <DEDUP_REMOVED lines=12> */
.L_x_80:
[----:B------:R-:W-:Y:S05]  /*3550*/  BSYNC B0 ;  /* 0x0000000000007941 */ /* 0x000fea0003800000 */
.L_x_79:
        /* <DEDUP_REMOVED lines=9> */
.L_x_82:
[----:B------:R-:W-:Y:S05]  /*35f0*/  BSYNC B0 ;  /* 0x0000000000007941 */ /* 0x000fea0003800000 */
.L_x_81:
        /* <DEDUP_REMOVED lines=10> */
.L_x_84:
[----:B------:R-:W-:Y:S05]  /*36a0*/  BSYNC B0 ;  /* 0x0000000000007941 */ /* 0x000fea0003800000 */
.L_x_83:
        /* <DEDUP_REMOVED lines=12> */
.L_x_86:
[----:B------:R-:W-:Y:S05]  /*3770*/  BSYNC B0 ;  /* 0x0000000000007941 */ /* 0x000fea0003800000 */
.L_x_85:
        /* <DEDUP_REMOVED lines=12> */
.L_x_88:
[----:B------:R-:W-:Y:S05]  /*3840*/  BSYNC B0 ;  /* 0x0000000000007941 */ /* 0x000fea0003800000 */
.L_x_87:
        /* <DEDUP_REMOVED lines=9> */
.L_x_90:
[----:B------:R-:W-:Y:S05]  /*38e0*/  BSYNC B0 ;  /* 0x0000000000007941 */ /* 0x000fea0003800000 */
.L_x_89:
        /* <DEDUP_REMOVED lines=10> */
.L_x_92:
[----:B------:R-:W-:Y:S05]  /*3990*/  BSYNC B0 ;  /* 0x0000000000007941 */ /* 0x000fea0003800000 */
.L_x_91:
        /* <DEDUP_REMOVED lines=12> */
.L_x_94:
[----:B------:R-:W-:Y:S05]  /*3a60*/  BSYNC B0 ;  /* 0x0000000000007941 */ /* 0x000fea0003800000 */
.L_x_93:
        /* <DEDUP_REMOVED lines=12> */
.L_x_96:
[----:B------:R-:W-:Y:S05]  /*3b30*/  BSYNC B0 ;  /* 0x0000000000007941 */ /* 0x000fea0003800000 */
.L_x_95:
        /* <DEDUP_REMOVED lines=9> */
.L_x_98:
[----:B------:R-:W-:Y:S05]  /*3bd0*/  BSYNC B0 ;  /* 0x0000000000007941 */ /* 0x000fea0003800000 */
.L_x_97:
        /* <DEDUP_REMOVED lines=10> */
.L_x_100:
[----:B------:R-:W-:Y:S05]  /*3c80*/  BSYNC B0 ;  /* 0x0000000000007941 */ /* 0x000fea0003800000 */
.L_x_99:
        /* <DEDUP_REMOVED lines=12> */
.L_x_102:
[----:B------:R-:W-:Y:S05]  /*3d50*/  BSYNC B0 ;  /* 0x0000000000007941 */ /* 0x000fea0003800000 */
.L_x_101:
        /* <DEDUP_REMOVED lines=12> */
.L_x_104:
[----:B------:R-:W-:Y:S05]  /*3e20*/  BSYNC B0 ;  /* 0x0000000000007941 */ /* 0x000fea0003800000 */
.L_x_103:
        /* <DEDUP_REMOVED lines=9> */
.L_x_106:
[----:B------:R-:W-:Y:S05]  /*3ec0*/  BSYNC B0 ;  /* 0x0000000000007941 */ /* 0x000fea0003800000 */
.L_x_105:
        /* <DEDUP_REMOVED lines=10> */
.L_x_108:
[----:B------:R-:W-:Y:S05]  /*3f70*/  BSYNC B0 ;  /* 0x0000000000007941 */ /* 0x000fea0003800000 */
.L_x_107:
        /* <DEDUP_REMOVED lines=12> */
.L_x_110:
[----:B------:R-:W-:Y:S05]  /*4040*/  BSYNC B0 ;  /* 0x0000000000007941 */ /* 0x000fea0003800000 */
.L_x_109:
        /* <DEDUP_REMOVED lines=12> */
.L_x_112:
[----:B------:R-:W-:Y:S05]  /*4110*/  BSYNC B0 ;  /* 0x0000000000007941 */ /* 0x000fea0003800000 */
.L_x_111:
        /* <DEDUP_REMOVED lines=9> */
.L_x_114:
[----:B------:R-:W-:Y:S05]  /*41b0*/  BSYNC B0 ;  /* 0x0000000000007941 */ /* 0x000fea0003800000 */
.L_x_113:
        /* <DEDUP_REMOVED lines=10> */
.L_x_116:
[----:B------:R-:W-:Y:S05]  /*4260*/  BSYNC B0 ;  /* 0x0000000000007941 */ /* 0x000fea0003800000 */
.L_x_115:
        /* <DEDUP_REMOVED lines=12> */
.L_x_118:
[----:B------:R-:W-:Y:S05]  /*4330*/  BSYNC B0 ;  /* 0x0000000000007941 */ /* 0x000fea0003800000 */
.L_x_117:
        /* <DEDUP_REMOVED lines=12> */
.L_x_120:
[----:B------:R-:W-:Y:S05]  /*4400*/  BSYNC B0 ;  /* 0x0000000000007941 */ /* 0x000fea0003800000 */
.L_x_119:
        /* <DEDUP_REMOVED lines=9> */
.L_x_122:
[----:B------:R-:W-:Y:S05]  /*44a0*/  BSYNC B0 ;  /* 0x0000000000007941 */ /* 0x000fea0003800000 */
.L_x_121:
        /* <DEDUP_REMOVED lines=10> */
.L_x_124:
[----:B------:R-:W-:Y:S05]  /*4550*/  BSYNC B0 ;  /* 0x0000000000007941 */ /* 0x000fea0003800000 */
.L_x_123:
        /* <DEDUP_REMOVED lines=12> */
.L_x_126:
[----:B------:R-:W-:Y:S05]  /*4620*/  BSYNC B0 ;  /* 0x0000000000007941 */ /* 0x000fea0003800000 */
.L_x_125:
        /* <DEDUP_REMOVED lines=12> */
.L_x_128:
[----:B------:R-:W-:Y:S05]  /*46f0*/  BSYNC B0 ;  /* 0x0000000000007941 */ /* 0x000fea0003800000 */
.L_x_127:
        /* <DEDUP_REMOVED lines=9> */
.L_x_130:
[----:B------:R-:W-:Y:S05]  /*4790*/  BSYNC B0 ;  /* 0x0000000000007941 */ /* 0x000fea0003800000 */
.L_x_129:
        /* <DEDUP_REMOVED lines=10> */
.L_x_132:
[----:B------:R-:W-:Y:S05]  /*4840*/  BSYNC B0 ;  /* 0x0000000000007941 */ /* 0x000fea0003800000 */
.L_x_131:
        /* <DEDUP_REMOVED lines=12> */
.L_x_134:
[----:B------:R-:W-:Y:S05]  /*4910*/  BSYNC B0 ;  /* 0x0000000000007941 */ /* 0x000fea0003800000 */
.L_x_133:
        /* <DEDUP_REMOVED lines=12> */
.L_x_136:
[----:B------:R-:W-:Y:S05]  /*49e0*/  BSYNC B0 ;  /* 0x0000000000007941 */ /* 0x000fea0003800000 */
.L_x_135:
        /* <DEDUP_REMOVED lines=9> */
.L_x_138:
[----:B------:R-:W-:Y:S05]  /*4a80*/  BSYNC B0 ;  /* 0x0000000000007941 */ /* 0x000fea0003800000 */
.L_x_137:
        /* <DEDUP_REMOVED lines=10> */
.L_x_140:
[----:B------:R-:W-:Y:S05]  /*4b30*/  BSYNC B0 ;  /* 0x0000000000007941 */ /* 0x000fea0003800000 */
.L_x_139:
[----:B-----5:R-:W-:Y:S01]  /*4b40*/  IMAD.U32 R7, R97, 0x10000, RZ ;  /* 0x0001000061077824 */ /* 0x020fe200078e00ff */
[----:B------:R-:W-:Y:S01]  /*4b50*/  ISETP.GT.AND P1, PT, R8, 0x79, PT ;  /* 0x000000790800780c */ /* 0x000fe20003f24270 */
[----:B------:R-:W-:Y:S01]  /*4b60*/  @P2 IMAD.MOV.U32 R8, RZ, RZ, R92 ;  /* 0x000000ffff082224 */ /* 0x000fe200078e005c */
        /* <DEDUP_REMOVED lines=9> */
.L_x_142:
[----:B------:R-:W-:Y:S05]  /*4c00*/  BSYNC B0 ;  /* 0x0000000000007941 */ /* 0x000fea0003800000 */
.L_x_141:
        /* <DEDUP_REMOVED lines=9> */
.L_x_144:
[----:B------:R-:W-:Y:S05]  /*4ca0*/  BSYNC B0 ;  /* 0x0000000000007941 */ /* 0x000fea0003800000 */
.L_x_143:
[----:B-----5:R-:W-:Y:S01]  /*4cb0*/  IMAD.U32 R7, R97, 0x10000, RZ ;  /* 0x0001000061077824 */ /* 0x020fe200078e00ff */
        /* <DEDUP_REMOVED lines=8> */
.L_x_146:
[----:B------:R-:W-:Y:S05]  /*4d40*/  BSYNC B0 ;  /* 0x0000000000007941 */ /* 0x000fea0003800000 */
.L_x_145:
[----:B-----5:R-:W-:-:S04]  /*4d50*/  IMAD.U32 R97, R97, 0x10000, RZ ;  /* 0x0001000061617824 */ /* 0x020fc800078e00ff */
[----:B------:R-:W-:-:S04]  /*4d60*/  FMUL R6, R97, R6 ;  /* 0x0000000661067220 */ /* 0x000fc80000400000 */
[----:B------:R-:W-:Y:S01]  /*4d70*/  FFMA R6, R87, R0, R6 ;  /* 0x0000000057067223 */ /* 0x000fe20000000006 */
[----:B------:R-:W-:Y:S06]  /*4d80*/  @!P1 EXIT ;  /* 0x000000000000994d */ /* 0x000fec0003800000 */
[----:B------:R-:W-:-:S05]  /*4d90*/  F2FP.BF16.F32.PACK_AB R6, RZ, R6 ;  /* 0x00000006ff06723e */ /* 0x000fca00000010ff */
[----:B------:R-:W-:Y:S01]  /*4da0*/  STG.E.U16 desc[UR12][R4.64+0xf2], R6 ;  /* 0x0000f20604007986 */ /* 0x000fe2000c10150c */
[----:B------:R-:W-:Y:S05]  /*4db0*/  EXIT ;  /* 0x000000000000794d */ /* 0x000fea0003800000 */
.L_x_22:
[----:B------:R-:W-:Y:S01]  /*4dc0*/  ISETP.GT.AND P3, PT, R8, 0x1, PT ;  /* 0x000000010800780c */ /* 0x000fe20003f64270 */
[----:B------:R-:W-:Y:S01]  /*4dd0*/  ULDC.64 UR4, c[0x0][0x650] ;  /* 0x0001940000047ab9 */ /* 0x000fe20000000a00 */
[-C--:B------:R-:W-:Y:S01]  /*4de0*/  FMUL R24, R24, R0.reuse ;  /* 0x0000000018187220 */ /* 0x080fe20000400000 */
[-C--:B------:R-:W-:Y:S01]  /*4df0*/  FMUL R25, R25, R0.reuse ;  /* 0x0000000019197220 */ /* 0x080fe20000400000 */
[----:B------:R-:W-:Y:S01]  /*4e00*/  ISETP.GT.AND P1, PT, R10, RZ, P3 ;  /* 0x000000ff0a00720c */ /* 0x000fe20001f24270 */
[-C--:B------:R-:W-:Y:S01]  /*4e10*/  FMUL R26, R26, R0.reuse ;  /* 0x000000001a1a7220 */ /* 0x080fe20000400000 */
[----:B------:R-:W-:Y:S01]  /*4e20*/  LEA R2, P4, R14, UR4, 0x1 ;  /* 0x000000040e027c11 */ /* 0x000fe2000f8808ff */
[----:B------:R-:W-:Y:S01]  /*4e30*/  FMUL R27, R27, R0 ;  /* 0x000000001b1b7220 */ /* 0x000fe20000400000 */
[----:B------:R-:W-:Y:S01]  /*4e40*/  F2FP.BF16.F32.PACK_AB R24, RZ, R24 ;  /* 0x00000018ff18723e */ /* 0x000fe200000010ff */
[-C--:B------:R-:W-:Y:S01]  /*4e50*/  FMUL R28, R28, R0.reuse ;  /* 0x000000001c1c7220 */ /* 0x080fe20000400000 */
[----:B------:R-:W-:Y:S01]  /*4e60*/  LEA.HI.X R3, R14, UR5, R91, 0x1, P4 ;  /* 0x000000050e037c11 */ /* 0x000fe2000a0f0c5b */
[-C--:B------:R-:W-:Y:S01]  /*4e70*/  FMUL R29, R29, R0.reuse ;  /* 0x000000001d1d7220 */ /* 0x080fe20000400000 */
[----:B------:R-:W-:Y:S01]  /*4e80*/  F2FP.BF16.F32.PACK_AB R25, RZ, R25 ;  /* 0x00000019ff19723e */ /* 0x000fe200000010ff */
[-C--:B------:R-:W-:Y:S01]  /*4e90*/  FMUL R30, R30, R0.reuse ;  /* 0x000000001e1e7220 */ /* 0x080fe20000400000 */
[----:B------:R-:W-:Y:S01]  /*4ea0*/  SHF.L.U64.HI R5, R21, 0x1, R20 ;  /* 0x0000000115057819 */ /* 0x000fe20000010214 */
[----:B------:R-:W-:Y:S01]  /*4eb0*/  @P2 STG.E.U16 desc[UR12][R2.64], R24 ;  /* 0x0000001802002986 */ /* 0x000fe2000c10150c */
[----:B------:R-:W-:Y:S01]  /*4ec0*/  ISETP.GT.AND P2, PT, R10, 0x8, P0 ;  /* 0x000000080a00780c */ /* 0x000fe20000744270 */
[----:B------:R-:W-:Y:S01]  /*4ed0*/  FMUL R31, R31, R0 ;  /* 0x000000001f1f7220 */ /* 0x000fe20000400000 */
[----:B------:R-:W-:Y:S01]  /*4ee0*/  LEA R4, P5, R21, R2, 0x1 ;  /* 0x0000000215047211 */ /* 0x000fe200078a08ff */
[----:B------:R-:W-:Y:S01]  /*4ef0*/  @P1 STG.E.U16 desc[UR12][R2.64+0x2], R25 ;  /* 0x0000021902001986 */ /* 0x000fe2000c10150c */
[----:B------:R-:W-:Y:S01]  /*4f00*/  ISETP.GT.AND P1, PT, R8, 0x8, PT ;  /* 0x000000080800780c */ /* 0x000fe20003f24270 */
[-C--:B------:R-:W-:Y:S01]  /*4f10*/  FMUL R32, R32, R0.reuse ;  /* 0x0000000020207220 */ /* 0x080fe20000400000 */
[----:B------:R-:W-:Y:S01]  /*4f20*/  ISETP.GT.AND P3, PT, R10, 0x8, P3 ;  /* 0x000000080a00780c */ /* 0x000fe20001f64270 */
[----:B------:R-:W-:Y:S01]  /*4f30*/  IMAD.X R5, R5, 0x1, R3, P5 ;  /* 0x0000000105057824 */ /* 0x000fe200028e0603 */
[----:B------:R-:W-:Y:S01]  /*4f40*/  ISETP.GT.AND P0, PT, R8, 0x9, PT ;  /* 0x000000090800780c */ /* 0x000fe20003f04270 */
[-C--:B------:R-:W-:Y:S01]  /*4f50*/  FMUL R33, R33, R0.reuse ;  /* 0x0000000021217220 */ /* 0x080fe20000400000 */
[----:B------:R-:W-:Y:S01]  /*4f60*/  ISETP.GT.AND P4, PT, R10, RZ, P1 ;  /* 0x000000ff0a00720c */ /* 0x000fe20000f84270 */
[-C--:B------:R-:W-:Y:S01]  /*4f70*/  FMUL R34, R34, R0.reuse ;  /* 0x0000000022227220 */ /* 0x080fe20000400000 */
[----:B------:R-:W-:Y:S01]  /*4f80*/  ISETP.GT.AND P5, PT, R10, RZ, P0 ;  /* 0x000000ff0a00720c */ /* 0x000fe200007a4270 */
[----:B------:R-:W-:Y:S01]  /*4f90*/  FMUL R35, R35, R0 ;  /* 0x0000000023237220 */ /* 0x000fe20000400000 */
[----:B------:R-:W-:Y:S01]  /*4fa0*/  F2FP.BF16.F32.PACK_AB R26, RZ, R26 ;  /* 0x0000001aff1a723e */ /* 0x000fe200000010ff */
[-C--:B------:R-:W-:Y:S01]  /*4fb0*/  FMUL R36, R36, R0.reuse ;  /* 0x0000000024247220 */ /* 0x080fe20000400000 */
[----:B------:R-:W-:Y:S01]  /*4fc0*/  F2FP.BF16.F32.PACK_AB R27, RZ, R27 ;  /* 0x0000001bff1b723e */ /* 0x000fe200000010ff */
[----:B------:R-:W-:Y:S01]  /*4fd0*/  FMUL R37, R37, R0 ;  /* 0x0000000025257220 */ /* 0x000fe20000400000 */
[----:B------:R-:W-:Y:S01]  /*4fe0*/  F2FP.BF16.F32.PACK_AB R28, RZ, R28 ;  /* 0x0000001cff1c723e */ /* 0x000fe200000010ff */
[----:B------:R-:W-:Y:S01]  /*4ff0*/  @P2 STG.E.U16 desc[UR12][R4.64], R26 ;  /* 0x0000001a04002986 */ /* 0x000fe2000c10150c */
[----:B------:R-:W-:Y:S01]  /*5000*/  ISETP.GT.AND P1, PT, R10, 0x8, P1 ;  /* 0x000000080a00780c */ /* 0x000fe20000f24270 */
[-C--:B------:R-:W-:Y:S01]  /*5010*/  FMUL R38, R38, R0.reuse ;  /* 0x0000000026267220 */ /* 0x080fe20000400000 */
[----:B------:R-:W-:Y:S01]  /*5020*/  F2FP.BF16.F32.PACK_AB R29, RZ, R29 ;  /* 0x0000001dff1d723e */ /* 0x000fe200000010ff */
[----:B------:R-:W-:Y:S01]  /*5030*/  @P3 STG.E.U16 desc[UR12][R4.64+0x2], R27 ;  /* 0x0000021b04003986 */ /* 0x000fe2000c10150c */
[----:B------:R-:W-:Y:S01]  /*5040*/  ISETP.GT.AND P3, PT, R8, 0x10, PT ;  /* 0x000000100800780c */ /* 0x000fe20003f64270 */
[-C--:B------:R-:W-:Y:S01]  /*5050*/  FMUL R39, R39, R0.reuse ;  /* 0x0000000027277220 */ /* 0x080fe20000400000 */
[----:B------:R-:W-:Y:S01]  /*5060*/  ISETP.GT.AND P2, PT, R10, 0x8, P0 ;  /* 0x000000080a00780c */ /* 0x000fe20000744270 */
[----:B------:R-:W-:Y:S01]  /*5070*/  @P4 STG.E.U16 desc[UR12][R2.64+0x10], R28 ;  /* 0x0000101c02004986 */ /* 0x000fe2000c10150c */
[----:B------:R-:W-:Y:S01]  /*5080*/  ISETP.GT.AND P0, PT, R8, 0x11, PT ;  /* 0x000000110800780c */ /* 0x000fe20003f04270 */
[-C--:B------:R-:W-:Y:S01]  /*5090*/  FMUL R40, R40, R0.reuse ;  /* 0x0000000028287220 */ /* 0x080fe20000400000 */
[C---:B------:R-:W-:Y:S01]  /*50a0*/  ISETP.GT.AND P4, PT, R10.reuse, RZ, P3 ;  /* 0x000000ff0a00720c */ /* 0x040fe20001f84270 */
[----:B------:R-:W-:Y:S01]  /*50b0*/  @P5 STG.E.U16 desc[UR12][R2.64+0x12], R29 ;  /* 0x0000121d02005986 */ /* 0x000fe2000c10150c */
        /* <DEDUP_REMOVED lines=153> */
[----:B------:R-:W-:Y:S01]  /*5a50*/  FMUL R0, R87, R0 ;  /* 0x0000000057007220 */ /* 0x000fe20000400000 */
[----:B------:R-:W-:Y:S01]  /*5a60*/  ISETP.GT.AND P2, PT, R10, 0x8, P0 ;  /* 0x000000080a00780c */ /* 0x000fe20000744270 */
[----:B------:R-:W-:Y:S01]  /*5a70*/  @P4 STG.E.U16 desc[UR12][R2.64+0x90], R60 ;  /* 0x0000903c02004986 */ /* 0x000fe2000c10150c */
[----:B------:R-:W-:-:S02]  /*5a80*/  ISETP.GT.AND P0, PT, R8, 0x51, PT ;  /* 0x000000510800780c */ /* 0x000fc40003f04270 */
[C---:B------:R-:W-:Y:S01]  /*5a90*/  ISETP.GT.AND P4, PT, R10.reuse, RZ, P3 ;  /* 0x000000ff0a00720c */ /* 0x040fe20001f84270 */
[----:B------:R-:W-:Y:S01]  /*5aa0*/  @P5 STG.E.U16 desc[UR12][R2.64+0x92], R61 ;  /* 0x0000923d02005986 */ /* 0x000fe2000c10150c */
[C---:B------:R-:W-:Y:S02]  /*5ab0*/  ISETP.GT.AND P5, PT, R10.reuse, RZ, P0 ;  /* 0x000000ff0a00720c */ /* 0x040fe400007a4270 */
[----:B------:R-:W-:Y:S02]  /*5ac0*/  F2FP.BF16.F32.PACK_AB R62, RZ, R62 ;  /* 0x0000003eff3e723e */ /* 0x000fe400000010ff */
[----:B------:R-:W-:Y:S02]  /*5ad0*/  F2FP.BF16.F32.PACK_AB R63, RZ, R63 ;  /* 0x0000003fff3f723e */ /* 0x000fe400000010ff */
[----:B------:R-:W-:Y:S01]  /*5ae0*/  F2FP.BF16.F32.PACK_AB R64, RZ, R64 ;  /* 0x00000040ff40723e */ /* 0x000fe200000010ff */
[----:B------:R-:W-:Y:S01]  /*5af0*/  @P1 STG.E.U16 desc[UR12][R4.64+0x90], R62 ;  /* 0x0000903e04001986 */ /* 0x000fe2000c10150c */
[----:B------:R-:W-:-:S02]  /*5b00*/  ISETP.GT.AND P1, PT, R10, 0x8, P3 ;  /* 0x000000080a00780c */ /* 0x000fc40001f24270 */
[----:B------:R-:W-:Y:S01]  /*5b10*/  F2FP.BF16.F32.PACK_AB R65, RZ, R65 ;  /* 0x00000041ff41723e */ /* 0x000fe200000010ff */
[----:B------:R-:W-:Y:S01]  /*5b20*/  @P2 STG.E.U16 desc[UR12][R4.64+0x92], R63 ;  /* 0x0000923f04002986 */ /* 0x000fe2000c10150c */
[----:B------:R-:W-:Y:S02]  /*5b30*/  ISETP.GT.AND P2, PT, R8, 0x58, PT ;  /* 0x000000580800780c */ /* 0x000fe40003f44270 */
[----:B------:R-:W-:Y:S01]  /*5b40*/  ISETP.GT.AND P0, PT, R10, 0x8, P0 ;  /* 0x000000080a00780c */ /* 0x000fe20000704270 */
[----:B------:R-:W-:Y:S01]  /*5b50*/  @P4 STG.E.U16 desc[UR12][R2.64+0xa0], R64 ;  /* 0x0000a04002004986 */ /* 0x000fe2000c10150c */
[----:B------:R-:W-:Y:S02]  /*5b60*/  ISETP.GT.AND P3, PT, R8, 0x59, PT ;  /* 0x000000590800780c */ /* 0x000fe40003f64270 */
[C---:B------:R-:W-:Y:S01]  /*5b70*/  ISETP.GT.AND P4, PT, R10.reuse, RZ, P2 ;  /* 0x000000ff0a00720c */ /* 0x040fe20001784270 */
[----:B------:R-:W-:Y:S01]  /*5b80*/  @P5 STG.E.U16 desc[UR12][R2.64+0xa2], R65 ;  /* 0x0000a24102005986 */ /* 0x000fe2000c10150c */
[----:B------:R-:W-:-:S02]  /*5b90*/  ISETP.GT.AND P5, PT, R10, RZ, P3 ;  /* 0x000000ff0a00720c */ /* 0x000fc40001fa4270 */
[----:B------:R-:W-:Y:S02]  /*5ba0*/  F2FP.BF16.F32.PACK_AB R66, RZ, R66 ;  /* 0x00000042ff42723e */ /* 0x000fe400000010ff */
[----:B------:R-:W-:Y:S02]  /*5bb0*/  F2FP.BF16.F32.PACK_AB R67, RZ, R67 ;  /* 0x00000043ff43723e */ /* 0x000fe400000010ff */
[----:B------:R-:W-:Y:S01]  /*5bc0*/  F2FP.BF16.F32.PACK_AB R68, RZ, R68 ;  /* 0x00000044ff44723e */ /* 0x000fe200000010ff */
[----:B------:R-:W-:Y:S01]  /*5bd0*/  @P1 STG.E.U16 desc[UR12][R4.64+0xa0], R66 ;  /* 0x0000a04204001986 */ /* 0x000fe2000c10150c */
[C---:B------:R-:W-:Y:S02]  /*5be0*/  ISETP.GT.AND P1, PT, R10.reuse, 0x8, P2 ;  /* 0x000000080a00780c */ /* 0x040fe40001724270 */
[----:B------:R-:W-:Y:S01]  /*5bf0*/  F2FP.BF16.F32.PACK_AB R69, RZ, R69 ;  /* 0x00000045ff45723e */ /* 0x000fe200000010ff */
[----:B------:R-:W-:Y:S01]  /*5c00*/  @P0 STG.E.U16 desc[UR12][R4.64+0xa2], R67 ;  /* 0x0000a24304000986 */ /* 0x000fe2000c10150c */
[----:B------:R-:W-:-:S02]  /*5c10*/  ISETP.GT.AND P2, PT, R10, 0x8, P3 ;  /* 0x000000080a00780c */ /* 0x000fc40001f44270 */
[C---:B------:R-:W-:Y:S01]  /*5c20*/  ISETP.GT.AND P3, PT, R8.reuse, 0x60, PT ;  /* 0x000000600800780c */ /* 0x040fe20003f64270 */
[----:B------:R-:W-:Y:S01]  /*5c30*/  @P4 STG.E.U16 desc[UR12][R2.64+0xb0], R68 ;  /* 0x0000b04402004986 */ /* 0x000fe2000c10150c */
[----:B------:R-:W-:Y:S02]  /*5c40*/  ISETP.GT.AND P0, PT, R8, 0x61, PT ;  /* 0x000000610800780c */ /* 0x000fe40003f04270 */
[C---:B------:R-:W-:Y:S01]  /*5c50*/  ISETP.GT.AND P4, PT, R10.reuse, RZ, P3 ;  /* 0x000000ff0a00720c */ /* 0x040fe20001f84270 */
[----:B------:R-:W-:Y:S01]  /*5c60*/  @P5 STG.E.U16 desc[UR12][R2.64+0xb2], R69 ;  /* 0x0000b24502005986 */ /* 0x000fe2000c10150c */
[----:B------:R-:W-:Y:S02]  /*5c70*/  ISETP.GT.AND P5, PT, R10, RZ, P0 ;  /* 0x000000ff0a00720c */ /* 0x000fe400007a4270 */
[----:B------:R-:W-:Y:S02]  /*5c80*/  F2FP.BF16.F32.PACK_AB R70, RZ, R70 ;  /* 0x00000046ff46723e */ /* 0x000fe400000010ff */
[----:B------:R-:W-:-:S02]  /*5c90*/  F2FP.BF16.F32.PACK_AB R71, RZ, R71 ;  /* 0x00000047ff47723e */ /* 0x000fc400000010ff */
[----:B------:R-:W-:Y:S01]  /*5ca0*/  F2FP.BF16.F32.PACK_AB R72, RZ, R72 ;  /* 0x00000048ff48723e */ /* 0x000fe200000010ff */
[----:B------:R-:W-:Y:S01]  /*5cb0*/  @P1 STG.E.U16 desc[UR12][R4.64+0xb0], R70 ;  /* 0x0000b04604001986 */ /* 0x000fe2000c10150c */
[----:B------:R-:W-:Y:S02]  /*5cc0*/  F2FP.BF16.F32.PACK_AB R73, RZ, R73 ;  /* 0x00000049ff49723e */ /* 0x000fe400000010ff */
[C---:B------:R-:W-:Y:S01]  /*5cd0*/  ISETP.GT.AND P1, PT, R10.reuse, 0x8, P3 ;  /* 0x000000080a00780c */ /* 0x040fe20001f24270 */
[----:B------:R-:W-:Y:S01]  /*5ce0*/  @P2 STG.E.U16 desc[UR12][R4.64+0xb2], R71 ;  /* 0x0000b24704002986 */ /* 0x000fe2000c10150c */
[----:B------:R-:W-:Y:S02]  /*5cf0*/  ISETP.GT.AND P0, PT, R10, 0x8, P0 ;  /* 0x000000080a00780c */ /* 0x000fe40000704270 */
[----:B------:R-:W-:Y:S01]  /*5d00*/  F2FP.BF16.F32.PACK_AB R74, RZ, R74 ;  /* 0x0000004aff4a723e */ /* 0x000fe200000010ff */
[----:B------:R-:W-:Y:S01]  /*5d10*/  @P4 STG.E.U16 desc[UR12][R2.64+0xc0], R72 ;  /* 0x0000c04802004986 */ /* 0x000fe2000c10150c */
[----:B------:R-:W-:-:S02]  /*5d20*/  ISETP.GT.AND P4, PT, R8, 0x68, PT ;  /* 0x000000680800780c */ /* 0x000fc40003f84270 */
[----:B------:R-:W-:Y:S01]  /*5d30*/  F2FP.BF16.F32.PACK_AB R75, RZ, R75 ;  /* 0x0000004bff4b723e */ /* 0x000fe200000010ff */
[----:B------:R-:W-:Y:S01]  /*5d40*/  @P5 STG.E.U16 desc[UR12][R2.64+0xc2], R73 ;  /* 0x0000c24902005986 */ /* 0x000fe2000c10150c */
[----:B------:R-:W-:Y:S02]  /*5d50*/  ISETP.GT.AND P5, PT, R8, 0x69, PT ;  /* 0x000000690800780c */ /* 0x000fe40003fa4270 */
[C---:B------:R-:W-:Y:S01]  /*5d60*/  ISETP.GT.AND P2, PT, R10.reuse, RZ, P4 ;  /* 0x000000ff0a00720c */ /* 0x040fe20002744270 */
[----:B------:R-:W-:Y:S01]  /*5d70*/  @P1 STG.E.U16 desc[UR12][R4.64+0xc0], R74 ;  /* 0x0000c04a04001986 */ /* 0x000fe2000c10150c */
[----:B------:R-:W-:Y:S02]  /*5d80*/  ISETP.GT.AND P6, PT, R10, RZ, P5 ;  /* 0x000000ff0a00720c */ /* 0x000fe40002fc4270 */
[----:B------:R-:W-:Y:S01]  /*5d90*/  F2FP.BF16.F32.PACK_AB R76, RZ, R76 ;  /* 0x0000004cff4c723e */ /* 0x000fe200000010ff */
[----:B------:R-:W-:Y:S01]  /*5da0*/  @P0 STG.E.U16 desc[UR12][R4.64+0xc2], R75 ;  /* 0x0000c24b04000986 */ /* 0x000fe2000c10150c */
[----:B------:R-:W-:-:S02]  /*5db0*/  F2FP.BF16.F32.PACK_AB R77, RZ, R77 ;  /* 0x0000004dff4d723e */ /* 0x000fc400000010ff */
[----:B------:R-:W-:Y:S02]  /*5dc0*/  ISETP.GT.AND P3, PT, R8, 0x70, PT ;  /* 0x000000700800780c */ /* 0x000fe40003f64270 */
[----:B------:R-:W-:Y:S02]  /*5dd0*/  ISETP.GT.AND P4, PT, R10, 0x8, P4 ;  /* 0x000000080a00780c */ /* 0x000fe40002784270 */
[----:B------:R-:W-:Y:S01]  /*5de0*/  F2FP.BF16.F32.PACK_AB R78, RZ, R78 ;  /* 0x0000004eff4e723e */ /* 0x000fe200000010ff */
[----:B------:R-:W-:Y:S01]  /*5df0*/  @P2 STG.E.U16 desc[UR12][R2.64+0xd0], R76 ;  /* 0x0000d04c02002986 */ /* 0x000fe2000c10150c */
[----:B------:R-:W-:Y:S02]  /*5e00*/  ISETP.GT.AND P2, PT, R8, 0x71, PT ;  /* 0x000000710800780c */ /* 0x000fe40003f44270 */
[----:B------:R-:W-:Y:S01]  /*5e10*/  F2FP.BF16.F32.PACK_AB R79, RZ, R79 ;  /* 0x0000004fff4f723e */ /* 0x000fe200000010ff */
[----:B------:R-:W-:Y:S01]  /*5e20*/  @P6 STG.E.U16 desc[UR12][R2.64+0xd2], R77 ;  /* 0x0000d24d02006986 */ /* 0x000fe2000c10150c */
[----:B------:R-:W-:-:S02]  /*5e30*/  ISETP.GT.AND P6, PT, R10, 0x8, P5 ;  /* 0x000000080a00780c */ /* 0x000fc40002fc4270 */
[----:B------:R-:W-:Y:S02]  /*5e40*/  ISETP.GT.AND P5, PT, R10, RZ, P3 ;  /* 0x000000ff0a00720c */ /* 0x000fe40001fa4270 */
[----:B------:R-:W-:Y:S01]  /*5e50*/  F2FP.BF16.F32.PACK_AB R80, RZ, R80 ;  /* 0x00000050ff50723e */ /* 0x000fe200000010ff */
[----:B------:R-:W-:Y:S01]  /*5e60*/  @P4 STG.E.U16 desc[UR12][R4.64+0xd0], R78 ;  /* 0x0000d04e04004986 */ /* 0x000fe2000c10150c */
[C---:B------:R-:W-:Y:S02]  /*5e70*/  ISETP.GT.AND P1, PT, R8.reuse, 0x78, PT ;  /* 0x000000780800780c */ /* 0x040fe40003f24270 */
[----:B------:R-:W-:Y:S02]  /*5e80*/  ISETP.GT.AND P0, PT, R8, 0x79, PT ;  /* 0x000000790800780c */ /* 0x000fe40003f04270 */
[C---:B------:R-:W-:Y:S02]  /*5e90*/  ISETP.GT.AND P4, PT, R10.reuse, RZ, P2 ;  /* 0x000000ff0a00720c */ /* 0x040fe40001784270 */
[C---:B------:R-:W-:Y:S01]  /*5ea0*/  ISETP.GT.AND P3, PT, R10.reuse, 0x8, P3 ;  /* 0x000000080a00780c */ /* 0x040fe20001f64270 */
[----:B------:R-:W-:Y:S01]  /*5eb0*/  @P6 STG.E.U16 desc[UR12][R4.64+0xd2], R79 ;  /* 0x0000d24f04006986 */ /* 0x000fe2000c10150c */
[----:B------:R-:W-:-:S02]  /*5ec0*/  ISETP.GT.AND P2, PT, R10, 0x8, P2 ;  /* 0x000000080a00780c */ /* 0x000fc40001744270 */
[C---:B------:R-:W-:Y:S01]  /*5ed0*/  ISETP.GT.AND P6, PT, R10.reuse, RZ, P0 ;  /* 0x000000ff0a00720c */ /* 0x040fe200007c4270 */
[----:B------:R-:W-:Y:S01]  /*5ee0*/  @P5 STG.E.U16 desc[UR12][R2.64+0xe0], R80 ;  /* 0x0000e05002005986 */ /* 0x000fe2000c10150c */
[C---:B------:R-:W-:Y:S02]  /*5ef0*/  ISETP.GT.AND P5, PT, R10.reuse, RZ, P1 ;  /* 0x000000ff0a00720c */ /* 0x040fe40000fa4270 */
[C---:B------:R-:W-:Y:S02]  /*5f00*/  ISETP.GT.AND P1, PT, R10.reuse, 0x8, P1 ;  /* 0x000000080a00780c */ /* 0x040fe40000f24270 */
[----:B------:R-:W-:Y:S02]  /*5f10*/  F2FP.BF16.F32.PACK_AB R81, RZ, R81 ;  /* 0x00000051ff51723e */ /* 0x000fe400000010ff */
[----:B------:R-:W-:Y:S02]  /*5f20*/  F2FP.BF16.F32.PACK_AB R82, RZ, R82 ;  /* 0x00000052ff52723e */ /* 0x000fe400000010ff */
[----:B------:R-:W-:Y:S01]  /*5f30*/  F2FP.BF16.F32.PACK_AB R83, RZ, R83 ;  /* 0x00000053ff53723e */ /* 0x000fe200000010ff */
[----:B------:R-:W-:Y:S01]  /*5f40*/  @P4 STG.E.U16 desc[UR12][R2.64+0xe2], R81 ;  /* 0x0000e25102004986 */ /* 0x000fe2000c10150c */
[----:B------:R-:W-:-:S02]  /*5f50*/  ISETP.GT.AND P0, PT, R10, 0x8, P0 ;  /* 0x000000080a00780c */ /* 0x000fc40000704270 */
[----:B------:R-:W-:Y:S01]  /*5f60*/  F2FP.BF16.F32.PACK_AB R84, RZ, R84 ;  /* 0x00000054ff54723e */ /* 0x000fe200000010ff */
[----:B------:R-:W-:Y:S01]  /*5f70*/  @P3 STG.E.U16 desc[UR12][R4.64+0xe0], R82 ;  /* 0x0000e05204003986 */ /* 0x000fe2000c10150c */
[----:B------:R-:W-:Y:S02]  /*5f80*/  F2FP.BF16.F32.PACK_AB R85, RZ, R85 ;  /* 0x00000055ff55723e */ /* 0x000fe400000010ff */
[----:B------:R-:W-:Y:S01]  /*5f90*/  F2FP.BF16.F32.PACK_AB R86, RZ, R86 ;  /* 0x00000056ff56723e */ /* 0x000fe200000010ff */
[----:B------:R-:W-:Y:S04]  /*5fa0*/  @P2 STG.E.U16 desc[UR12][R4.64+0xe2], R83 ;  /* 0x0000e25304002986 */ /* 0x000fe8000c10150c */
[----:B------:R-:W-:Y:S04]  /*5fb0*/  @P5 STG.E.U16 desc[UR12][R2.64+0xf0], R84 ;  /* 0x0000f05402005986 */ /* 0x000fe8000c10150c */
[----:B------:R0:W-:Y:S02]  /*5fc0*/  @P6 STG.E.U16 desc[UR12][R2.64+0xf2], R85 ;  /* 0x0000f25502006986 */ /* 0x0001e4000c10150c */
[----:B0-----:R-:W-:-:S02]  /*5fd0*/  @P1 IMAD.MOV.U32 R2, RZ, RZ, R4 ;  /* 0x000000ffff021224 */ /* 0x001fc400078e0004 */
[----:B------:R-:W-:-:S05]  /*5fe0*/  @P1 IMAD.MOV.U32 R3, RZ, RZ, R5 ;  /* 0x000000ffff031224 */ /* 0x000fca00078e0005 */
[----:B------:R0:W-:Y:S01]  /*5ff0*/  @P1 STG.E.U16 desc[UR12][R2.64+0xf0], R86 ;  /* 0x0000f05602001986 */ /* 0x0001e2000c10150c */
[----:B------:R-:W-:Y:S05]  /*6000*/  @!P0 EXIT ;  /* 0x000000000000894d */ /* 0x000fea0003800000 */
[----:B------:R-:W-:-:S05]  /*6010*/  F2FP.BF16.F32.PACK_AB R0, RZ, R0 ;  /* 0x00000000ff00723e */ /* 0x000fca00000010ff */
[----:B------:R-:W-:Y:S01]  /*6020*/  STG.E.U16 desc[UR12][R4.64+0xf2], R0 ;  /* 0x0000f20004007986 */ /* 0x000fe2000c10150c */
[----:B------:R-:W-:Y:S05]  /*6030*/  EXIT ;  /* 0x000000000000794d */ /* 0x000fea0003800000 */
.L_x_10:
[----:B------:R-:W-:-:S13]  /*6040*/  ISETP.NE.AND P0, PT, R3, RZ, PT ;  /* 0x000000ff0300720c */ /* 0x000fda0003f05270 */
[----:B------:R-:W-:Y:S05]  /*6050*/  @P0 EXIT ;  /* 0x000000000000094d */ /* 0x000fea0003800000 */
[----:B------:R-:W-:-:S13]  /*6060*/  ELECT P0, URZ, PT ;  /* 0x00000000003f782f */ /* 0x000fda0003800000 */
[----:B------:R-:W-:Y:S05]  /*6070*/  @!P0 BRA `(.L_x_147) ;  /* 0x00000008001c8947 */ /* 0x000fea0003800000 */
[----:B------:R-:W-:Y:S02]  /*6080*/  ISETP.GE.AND P0, PT, R16, 0x1, PT ;  /* 0x000000011000780c */ /* 0x000fe40003f06270 */
[----:B-----5:R-:W-:-:S04]  /*6090*/  SHF.R.S32.HI R0, RZ, 0x1f, R13 ;  /* 0x0000001fff007819 */ /* 0x020fc8000001140d */
[----:B------:R-:W-:-:S07]  /*60a0*/  LEA.HI R3, R0, R13, RZ, 0x7 ;  /* 0x0000000d00037211 */ /* 0x000fce00078f38ff */
[----:B------:R-:W-:Y:S05]  /*60b0*/  @!P0 BRA `(.L_x_147) ;  /* 0x00000008000c8947 */ /* 0x000fea0003800000 */
[----:B------:R-:W0:Y:S01]  /*60c0*/  S2R R8, SR_CTAID.X ;  /* 0x0000000000087919 */ /* 0x000e220000002500 */
[----:B------:R-:W1:Y:S01]  /*60d0*/  LDC.64 R4, c[0x0][0x4f8] ;  /* 0x00013e00ff047b82 */ /* 0x000e620000000a00 */
[----:B---3--:R-:W-:Y:S01]  /*60e0*/  LOP3.LUT R6, R3, 0xffffff80, RZ, 0xc0, !PT ;  /* 0xffffff8003067812 */ /* 0x008fe200078ec0ff */
[----:B------:R-:W-:Y:S01]  /*60f0*/  ULDC.64 UR4, c[0x0][0x4c0] ;  /* 0x0001300000047ab9 */ /* 0x000fe20000000a00 */
[----:B------:R-:W-:Y:S01]  /*6100*/  LOP3.LUT P0, RZ, R13, 0x1f, RZ, 0xc0, !PT ;  /* 0x0000001f0dff7812 */ /* 0x000fe2000780c0ff */
[----:B------:R-:W-:Y:S02]  /*6110*/  IMAD.SHL.U32 R11, R11, 0x80, RZ ;  /* 0x000000800b0b7824 */ /* 0x000fe400078e00ff */
[----:B------:R-:W-:Y:S01]  /*6120*/  IMAD.IADD R6, R13, 0x1, -R6 ;  /* 0x000000010d067824 */ /* 0x000fe200078e0a06 */
[----:B------:R-:W-:Y:S01]  /*6130*/  LOP3.LUT R13, R2, 0x2, RZ, 0xfc, !PT ;  /* 0x00000002020d7812 */ /* 0x000fe200078efcff */
[----:B------:R-:W2:Y:S01]  /*6140*/  LDC R0, c[0x0][0x500] ;  /* 0x00014000ff007b82 */ /* 0x000ea20000000800 */
[----:B------:R-:W-:-:S02]  /*6150*/  VIADD R15, R10, 0x1 ;  /* 0x000000010a0f7836 */ /* 0x000fc40000000000 */
[C---:B------:R-:W-:Y:S01]  /*6160*/  ISETP.NE.AND P2, PT, R6.reuse, RZ, PT ;  /* 0x000000ff0600720c */ /* 0x040fe20003f45270 */
[----:B------:R-:W-:Y:S01]  /*6170*/  IMAD.MOV.U32 R14, RZ, RZ, RZ ;  /* 0x000000ffff0e7224 */ /* 0x000fe200078e00ff */
[----:B------:R-:W-:Y:S01]  /*6180*/  ISETP.NE.OR P0, PT, R6, RZ, !P0 ;  /* 0x000000ff0600720c */ /* 0x000fe20004705670 */
[----:B------:R-:W-:Y:S02]  /*6190*/  IMAD.MOV.U32 R3, RZ, RZ, RZ ;  /* 0x000000ffff037224 */ /* 0x000fe400078e00ff */
[----:B------:R-:W-:Y:S02]  /*61a0*/  VIADD R16, R11, 0x40 ;  /* 0x000000400b107836 */ /* 0x000fe40000000000 */
[----:B-1----:R-:W-:Y:S01]  /*61b0*/  IMAD R9, R9, UR4, R4 ;  /* 0x0000000409097c24 */ /* 0x002fe2000f8e0204 */
[----:B------:R-:W-:Y:S01]  /*61c0*/  ULDC UR4, c[0x0][0x4c8] ;  /* 0x0001320000047ab9 */ /* 0x000fe20000000800 */
[----:B------:R-:W-:Y:S02]  /*61d0*/  IMAD R12, R12, UR5, R5 ;  /* 0x000000050c0c7c24 */ /* 0x000fe4000f8e0205 */
[----:B0-----:R-:W-:-:S02]  /*61e0*/  IMAD.SHL.U32 R8, R8, 0x40, RZ ;  /* 0x0000004008087824 */ /* 0x001fc400078e00ff */
[----:B--2---:R-:W-:Y:S02]  /*61f0*/  IMAD R7, R7, UR4, R0 ;  /* 0x0000000407077c24 */ /* 0x004fe4000f8e0200 */
[----:B------:R-:W-:-:S07]  /*6200*/  IMAD.MOV.U32 R0, RZ, RZ, 0x1 ;  /* 0x00000001ff007424 */ /* 0x000fce00078e00ff */
.L_x_151:
[----:B------:R-:W0:Y:S01]  /*6210*/  S2R R5, SR_CgaCtaId ;  /* 0x0000000000057919 */ /* 0x000e220000008800 */
[----:B------:R-:W-:-:S04]  /*6220*/  MOV R4, 0x400 ;  /* 0x0000040000047802 */ /* 0x000fc80000000f00 */
[----:B0-----:R-:W-:Y:S02]  /*6230*/  LEA R6, R5, R4, 0x18 ;  /* 0x0000000405067211 */ /* 0x001fe400078ec0ff */
[----:B------:R-:W-:-:S03]  /*6240*/  SHF.L.U32 R4, R0, 0x1f, RZ ;  /* 0x0000001f00047819 */ /* 0x000fc600000006ff */
[----:B------:R-:W-:-:S07]  /*6250*/  IMAD R5, R3, 0x8, R6 ;  /* 0x0000000803057824 */ /* 0x000fce00078e0206 */
.L_x_148:
[----:B0-----:R0:W1:Y:S02]  /*6260*/  SYNCS.PHASECHK.TRANS64.TRYWAIT P1, [R5+URZ+0x36090], R4 ;  /* 0x03609004050075a7 */ /* 0x001064000802017f */
[----:B-1----:R-:W-:Y:S05]  /*6270*/  @!P1 NANOSLEEP.SYNCS 0x989680 ;  /* 0x009896800000995d */ /* 0x002fea0003900000 */
[----:B------:R-:W1:Y:S02]  /*6280*/  @!P1 SYNCS.PHASECHK.TRANS64 P1, [R5+URZ+0x36090], R4 ;  /* 0x03609004050095a7 */ /* 0x000e64000802007f */
[----:B-1----:R-:W-:Y:S05]  /*6290*/  @!P1 BRA `(.L_x_148) ;  /* 0xfffffffc00f09947 */ /* 0x002fea000383ffff */
[----:B0-----:R-:W0:Y:S02]  /*62a0*/  @!P2 LDC R4, c[0x0][0x580] ;  /* 0x00016000ff04ab82 */ /* 0x001e240000000800 */
[----:B0-----:R0:W-:Y:S02]  /*62b0*/  @!P2 SYNCS.ARRIVE.TRANS64 RZ, [R5+URZ+0x36000], R4 ;  /* 0x0360000405ffa9a7 */ /* 0x0011e4000800003f */
[----:B0-----:R-:W-:-:S04]  /*62c0*/  PRMT R4, R13, 0x9910, RZ ;  /* 0x000099100d047816 */ /* 0x001fc800000000ff */
[----:B------:R-:W-:-:S13]  /*62d0*/  ISETP.NE.AND P1, PT, R4, 0x2, PT ;  /* 0x000000020400780c */ /* 0x000fda0003f25270 */
[----:B------:R-:W-:Y:S05]  /*62e0*/  @P1 BRA `(.L_x_149) ;  /* 0x0000000000041947 */ /* 0x000fea0003800000 */
[----:B------:R-:W-:Y:S01]  /*62f0*/  BPT.TRAP 0x1 ;  /* 0x000000040000795c */ /* 0x000fe20000300000 */
.L_x_149:
[----:B------:R-:W-:Y:S05]  /*6300*/  @P0 BRA `(.L_x_150) ;  /* 0x0000000000040947 */ /* 0x000fea0003800000 */
[----:B------:R-:W-:Y:S01]  /*6310*/  BPT.TRAP 0x1 ;  /* 0x000000040000795c */ /* 0x000fe20000300000 */
.L_x_150:
[----:B------:R-:W-:Y:S01]  /*6320*/  ULDC UR8, c[0x0][0x490] ;  /* 0x0001240000087ab9 */ /* 0x000fe20000000800 */
[----:B------:R-:W-:Y:S01]  /*6330*/  R2UR UR9, R14 ;  /* 0x000000000e0972ca */ /* 0x000fe200000e0000 */
[----:B------:R-:W-:Y:S01]  /*6340*/  UISETP.NE.AND UP0, UPT, UR8, 0x1, UPT ;  /* 0x000000010800788c */ /* 0x000fe2000bf05270 */
[----:B------:R-:W-:Y:S01]  /*6350*/  IMAD.U32 R4, R12, 0x20, R9 ;  /* 0x000000200c047824 */ /* 0x000fe200078e0009 */
[----:B------:R-:W-:Y:S01]  /*6360*/  ULDC UR6, c[0x0][0x49c] ;  /* 0x0001270000067ab9 */ /* 0x000fe20000000800 */
[----:B------:R-:W-:Y:S01]  /*6370*/  ULDC UR33, c[0x0][0x4a8] ;  /* 0x00012a0000217ab9 */ /* 0x000fe20000000800 */
[----:B------:R-:W-:Y:S01]  /*6380*/  UISETP.NE.AND UP1, UPT, UR6, 0x1, UPT ;  /* 0x000000010600788c */ /* 0x000fe2000bf25270 */
[----:B------:R-:W-:Y:S01]  /*6390*/  IMAD.U32 R4, R7, 0x400, R4 ;  /* 0x0000040007047824 */ /* 0x000fe200078e0004 */
[----:B------:R-:W-:Y:S01]  /*63a0*/  UIADD3 UR8, -UR8, URZ, URZ ;  /* 0x0000003f08087290 */ /* 0x000fe2000fffe13f */
[----:B------:R-:W-:Y:S01]  /*63b0*/  VIADD R15, R15, 0xffffffff ;  /* 0xffffffff0f0f7836 */ /* 0x000fe20000000000 */
[----:B------:R-:W-:Y:S01]  /*63c0*/  ULDC.64 UR28, c[0x0][0x198] ;  /* 0x00006600001c7ab9 */ /* 0x000fe20000000a00 */
[----:B------:R-:W-:Y:S01]  /*63d0*/  ULDC UR14, c[0x0][0x4cc] ;  /* 0x00013300000e7ab9 */ /* 0x000fe20000000800 */
[----:B------:R-:W-:Y:S01]  /*63e0*/  UIADD3 UR30, UP2, UR28, 0x1f0, URZ ;  /* 0x000001f01c1e7890 */ /* 0x000fe2000ff5e03f */
[----:B------:R-:W-:Y:S01]  /*63f0*/  @UP0 ULDC UR4, c[0x0][0x494] ;  /* 0x0001250000040ab9 */ /* 0x000fe20000000800 */
[----:B------:R-:W-:Y:S01]  /*6400*/  @UP0 ULDC UR7, c[0x0][0x498] ;  /* 0x0001260000070ab9 */ /* 0x000fe20000000800 */
[----:B------:R-:W-:Y:S01]  /*6410*/  UIMAD.WIDE.U32 UR4, UR9, UR4, URZ ;  /* 0x00000004090472a5 */ /* 0x000fe2000f8e003f */
[----:B------:R-:W-:Y:S01]  /*6420*/  ISETP.GT.AND P3, PT, R15, 0x1, PT ;  /* 0x000000010f00780c */ /* 0x000fe20003f64270 */
[----:B------:R-:W-:Y:S01]  /*6430*/  UMOV UR10, UR9 ;  /* 0x00000009000a7c82 */ /* 0x000fe20008000000 */
[----:B------:R-:W-:Y:S01]  /*6440*/  @UP0 ULDC UR12, c[0x0][0x494] ;  /* 0x00012500000c0ab9 */ /* 0x000fe20000000800 */
[----:B------:R-:W-:Y:S01]  /*6450*/  @UP0 USHF.R.U32.HI UR10, URZ, UR7, UR5 ;  /* 0x000000073f0a0299 */ /* 0x000fe20008011605 */
[C---:B------:R-:W-:Y:S01]  /*6460*/  R2UR UR7, R14.reuse ;  /* 0x000000000e0772ca */ /* 0x040fe200000e0000 */
[----:B------:R-:W-:Y:S01]  /*6470*/  UIMAD.WIDE.U32 UR12, UR9, UR12, URZ ;  /* 0x0000000c090c72a5 */ /* 0x000fe2000f8e003f */
[----:B------:R-:W-:Y:S01]  /*6480*/  VIADD R14, R14, 0x20 ;  /* 0x000000200e0e7836 */ /* 0x000fe20000000000 */
[----:B------:R-:W-:Y:S01]  /*6490*/  @UP1 ULDC.64 UR16, c[0x0][0x4a0] ;  /* 0x0001280000101ab9 */ /* 0x000fe20000000a00 */
[----:B------:R-:W-:Y:S01]  /*64a0*/  @UP0 ULDC UR11, c[0x0][0x498] ;  /* 0x00012600000b0ab9 */ /* 0x000fe20000000800 */
[----:B------:R-:W-:Y:S01]  /*64b0*/  UIMAD.WIDE.U32 UR4, UR10, UR16, URZ ;  /* 0x000000100a0472a5 */ /* 0x000fe2000f8e003f */
[----:B------:R-:W-:Y:S01]  /*64c0*/  R2UR UR16, R5 ;  /* 0x00000000051072ca */ /* 0x000fe200000e0000 */
[----:B------:R-:W-:Y:S01]  /*64d0*/  @UP0 USHF.R.U32.HI UR9, URZ, UR11, UR13 ;  /* 0x0000000b3f090299 */ /* 0x000fe2000801160d */
[----:B------:R-:W-:Y:S01]  /*64e0*/  R2UR UR11, R6 ;  /* 0x00000000060b72ca */ /* 0x000fe200000e0000 */
[----:B------:R-:W-:Y:S01]  /*64f0*/  IMAD R6, R3, 0x2000, R6 ;  /* 0x0000200003067824 */ /* 0x000fe200078e0206 */
[----:B------:R-:W-:-:S02]  /*6500*/  UISETP.NE.AND UP0, UPT, UR33, 0x1, UPT ;  /* 0x000000012100788c */ /* 0x000fc4000bf05270 */
[C---:B------:R-:W-:Y:S01]  /*6510*/  R2UR UR4, R3.reuse ;  /* 0x00000000030472ca */ /* 0x040fe200000e0000 */
[----:B------:R-:W-:Y:S01]  /*6520*/  @UP1 ULDC.64 UR18, c[0x0][0x4a0] ;  /* 0x0001280000121ab9 */ /* 0x000fe20000000a00 */
[----:B------:R-:W-:Y:S01]  /*6530*/  R2UR UR21, R6 ;  /* 0x00000000061572ca */ /* 0x000fe200000e0000 */
[----:B------:R-:W-:Y:S01]  /*6540*/  UIMAD.WIDE.U32 UR12, UR9, UR18, URZ ;  /* 0x00000012090c72a5 */ /* 0x000fe2000f8e003f */
[----:B------:R-:W-:Y:S01]  /*6550*/  VIADD R3, R3, 0x1 ;  /* 0x0000000103037836 */ /* 0x000fe20000000000 */
[----:B------:R-:W-:Y:S01]  /*6560*/  UMOV UR15, UR10 ;  /* 0x0000000a000f7c82 */ /* 0x000fe20008000000 */
[----:B------:R-:W-:Y:S02]  /*6570*/  @UP1 USHF.R.U32.HI UR15, URZ, UR17, UR5 ;  /* 0x000000113f0f1299 */ /* 0x000fe40008011605 */
[----:B------:R-:W-:Y:S01]  /*6580*/  UIADD3 UR5, UR16, 0x36000, URZ ;  /* 0x0003600010057890 */ /* 0x000fe2000fffe03f */
[----:B------:R-:W-:Y:S01]  /*6590*/  ISETP.NE.AND P1, PT, R3, 0x12, PT ;  /* 0x000000120300780c */ /* 0x000fe20003f25270 */
[----:B------:R-:W-:Y:S01]  /*65a0*/  UMOV UR17, UR9 ;  /* 0x0000000900117c82 */ /* 0x000fe20008000000 */
[----:B------:R-:W-:-:S02]  /*65b0*/  @UP1 USHF.R.U32.HI UR17, URZ, UR19, UR13 ;  /* 0x000000133f111299 */ /* 0x000fc4000801160d */
[----:B------:R-:W-:Y:S01]  /*65c0*/  ULEA UR4, UR4, UR11, 0xc ;  /* 0x0000000b04047291 */ /* 0x000fe2000f8e603f */
[----:B------:R-:W-:Y:S01]  /*65d0*/  SEL R5, RZ, 0x1, P1 ;  /* 0x00000001ff057807 */ /* 0x000fe20000800000 */
[----:B------:R-:W-:Y:S01]  /*65e0*/  UIADD3 UR24, UP1, UR28, 0xf0, URZ ;  /* 0x000000f01c187890 */ /* 0x000fe2000ff3e03f */
[----:B------:R-:W-:Y:S01]  /*65f0*/  SEL R3, R3, RZ, P1 ;  /* 0x000000ff03037207 */ /* 0x000fe20000800000 */
[----:B------:R-:W-:Y:S01]  /*6600*/  @UP0 ULDC UR20, c[0x0][0x4ac] ;  /* 0x00012b0000140ab9 */ /* 0x000fe20000000800 */
[----:B------:R-:W-:Y:S01]  /*6610*/  UIMAD UR19, UR10, UR8, UR7 ;  /* 0x000000080a1372a4 */ /* 0x000fe2000f8e0207 */
[----:B------:R-:W-:Y:S01]  /*6620*/  LOP3.LUT R0, R0, R5, RZ, 0x3c, !PT ;  /* 0x0000000500007212 */ /* 0x000fe200078e3cff */
[----:B------:R-:W-:Y:S02]  /*6630*/  UIMAD UR11, UR9, UR8, UR7 ;  /* 0x00000008090b72a4 */ /* 0x000fe4000f8e0207 */
[----:B------:R-:W-:Y:S02]  /*6640*/  UIADD3 UR16, UR21, 0x12000, URZ ;  /* 0x0001200015107890 */ /* 0x000fe4000fffe03f */
[----:B------:R-:W-:-:S02]  /*6650*/  UIADD3 UR8, UR21, 0x13000, URZ ;  /* 0x0001300015087890 */ /* 0x000fc4000fffe03f */
[----:B------:R-:W-:Y:S01]  /*6660*/  UIMAD.WIDE.U32 UR20, UR15, UR20, URZ ;  /* 0x000000140f1472a5 */ /* 0x000fe2000f8e003f */
[----:B------:R-:W-:Y:S01]  /*6670*/  ULDC UR18, c[0x0][0x4ec] ;  /* 0x00013b0000127ab9 */ /* 0x000fe20000000800 */
[----:B------:R-:W-:Y:S01]  /*6680*/  @UP0 ULDC UR28, c[0x0][0x4ac] ;  /* 0x00012b00001c0ab9 */ /* 0x000fe20000000800 */
[----:B------:R-:W-:Y:S01]  /*6690*/  UIADD3.X UR25, URZ, UR29, URZ, UP1, !UPT ;  /* 0x0000001d3f197290 */ /* 0x000fe20008ffe43f */
[----:B------:R-:W-:Y:S01]  /*66a0*/  @UP0 ULDC UR23, c[0x0][0x4b0] ;  /* 0x00012c0000170ab9 */ /* 0x000fe20000000800 */
[----:B------:R-:W-:Y:S02]  /*66b0*/  UIADD3.X UR31, URZ, UR29, URZ, UP2, !UPT ;  /* 0x0000001d3f1f7290 */ /* 0x000fe400097fe43f */
[----:B------:R-:W-:Y:S02]  /*66c0*/  UIMAD UR19, UR19, UR14, UR18 ;  /* 0x0000000e131372a4 */ /* 0x000fe4000f8e0212 */
[----:B------:R-:W-:Y:S02]  /*66d0*/  UIMAD UR11, UR11, UR14, UR18 ;  /* 0x0000000e0b0b72a4 */ /* 0x000fe4000f8e0212 */
[----:B------:R-:W-:Y:S01]  /*66e0*/  UIMAD.WIDE.U32 UR28, UR17, UR28, URZ ;  /* 0x0000001c111c72a5 */ /* 0x000fe2000f8e003f */
[----:B------:R-:W-:Y:S01]  /*66f0*/  UMOV UR22, UR15 ;  /* 0x0000000f00167c82 */ /* 0x000fe20008000000 */
[----:B------:R-:W-:-:S02]  /*6700*/  UIADD3 UR18, -UR15, URZ, URZ ;  /* 0x0000003f0f127290 */ /* 0x000fc4000fffe13f */
[----:B------:R-:W-:Y:S01]  /*6710*/  @UP0 USHF.R.U32.HI UR22, URZ, UR23, UR21 ;  /* 0x000000173f160299 */ /* 0x000fe20008011615 */
[----:B------:R-:W-:Y:S01]  /*6720*/  R2UR UR23, R4 ;  /* 0x00000000041772ca */ /* 0x000fe200000e0000 */
[----:B------:R-:W-:Y:S01]  /*6730*/  @UP0 ULDC UR34, c[0x0][0x4b0] ;  /* 0x00012c0000220ab9 */ /* 0x000fe20000000800 */
[----:B------:R-:W-:Y:S02]  /*6740*/  UIADD3 UR32, -UR17, URZ, URZ ;  /* 0x0000003f11207290 */ /* 0x000fe4000fffe13f */
[----:B------:R-:W-:Y:S01]  /*6750*/  UMOV UR14, UR17 ;  /* 0x00000011000e7c82 */ /* 0x000fe20008000000 */
[----:B------:R-:W-:Y:S02]  /*6760*/  @UP0 USHF.R.U32.HI UR14, URZ, UR34, UR29 ;  /* 0x000000223f0e0299 */ /* 0x000fe4000801161d */
[----:B------:R-:W-:Y:S01]  /*6770*/  UIMAD UR10, UR6, UR18, UR10 ;  /* 0x00000012060a72a4 */ /* 0x000fe2000f8e020a */
[----:B------:R-:W-:Y:S01]  /*6780*/  R2UR UR18, R11 ;  /* 0x000000000b1272ca */ /* 0x000fe200000e0000 */
[----:B------:R-:W-:Y:S01]  /*6790*/  UIMAD UR32, UR6, UR32, UR9 ;  /* 0x00000020062072a4 */ /* 0x000fe2000f8e0209 */
[----:B------:R-:W-:Y:S01]  /*67a0*/  R2UR UR6, R8 ;  /* 0x00000000080672ca */ /* 0x000fe200000e0000 */
[----:B------:R-:W-:-:S02]  /*67b0*/  UIADD3 UR21, -UR22, URZ, URZ ;  /* 0x0000003f16157290 */ /* 0x000fc4000fffe13f */
[----:B------:R-:W-:Y:S01]  /*67c0*/  UIADD3 UR9, -UR14, URZ, URZ ;  /* 0x0000003f0e097290 */ /* 0x000fe2000fffe13f */
[----:B------:R-:W-:Y:S01]  /*67d0*/  ULDC.64 UR12, c[0x0][0x4d0] ;  /* 0x00013400000c7ab9 */ /* 0x000fe20000000a00 */
[----:B------:R-:W-:Y:S01]  /*67e0*/  ULDC.64 UR26, c[0x0][0x4f0] ;  /* 0x00013c00001a7ab9 */ /* 0x000fe20000000a00 */
[----:B------:R-:W-:Y:S02]  /*67f0*/  UIMAD UR21, UR33, UR21, UR15 ;  /* 0x00000015211572a4 */ /* 0x000fe4000f8e020f */
[----:B------:R-:W-:Y:S01]  /*6800*/  UIMAD UR20, UR10, UR12, UR26 ;  /* 0x0000000c0a1472a4 */ /* 0x000fe2000f8e021a */
[----:B------:R-:W-:Y:S01]  /*6810*/  R2UR UR10, R16 ;  /* 0x00000000100a72ca */ /* 0x000fe200000e0000 */
[----:B------:R-:W-:Y:S02]  /*6820*/  UIMAD UR9, UR33, UR9, UR17 ;  /* 0x00000009210972a4 */ /* 0x000fe4000f8e0211 */
[----:B------:R-:W-:Y:S02]  /*6830*/  UIMAD UR21, UR21, UR13, UR27 ;  /* 0x0000000d151572a4 */ /* 0x000fe4000f8e021b */
[----:B------:R-:W-:-:S02]  /*6840*/  UPRMT UR23, UR23, 0x5410, URZ ;  /* 0x0000541017177896 */ /* 0x000fc4000800003f */
[----:B------:R-:W-:Y:S02]  /*6850*/  UIMAD UR12, UR32, UR12, UR26 ;  /* 0x0000000c200c72a4 */ /* 0x000fe4000f8e021a */
[----:B------:R-:W-:Y:S01]  /*6860*/  UIMAD UR13, UR9, UR13, UR27 ;  /* 0x0000000d090d72a4 */ /* 0x000fe2000f8e021b */
[----:B------:R-:W-:Y:S02]  /*6870*/  UMOV UR26, 0x0 ;  /* 0x00000000001a7882 */ /* 0x000fe40000000000 */
[----:B------:R-:W-:Y:S01]  /*6880*/  UMOV UR27, 0x10000000 ;  /* 0x10000000001b7882 */ /* 0x000fe20000000000 */
[----:B------:R-:W-:Y:S01]  /*6890*/  UMOV UR17, UR5 ;  /* 0x0000000500117c82 */ /* 0x000fe20008000000 */
[----:B------:R0:W-:Y:S01]  /*68a0*/  UTMALDG.2D [UR4], [UR24], desc[UR26] ;  /* 0x00001a04180075b4 */ /* 0x0001e20008009000 */
[----:B------:R-:W-:Y:S01]  /*68b0*/  UMOV UR9, UR5 ;  /* 0x0000000500097c82 */ /* 0x000fe20008000000 */
[----:B------:R0:W-:Y:S02]  /*68c0*/  UTMALDG.5D.IM2COL [UR16], [UR30], UR23 ;  /* 0x000000101e0073b4 */ /* 0x0001e40008060017 */
[----:B------:R0:W-:Y:S02]  /*68d0*/  UTMALDG.5D.IM2COL [UR8], [UR30], UR23 ;  /* 0x000000081e0073b4 */ /* 0x0001e40008060017 */
[----:B0-----:R-:W-:Y:S05]  /*68e0*/  @P3 BRA `(.L_x_151) ;  /* 0xfffffff800483947 */ /* 0x001fea000383ffff */
.L_x_147:
[----:B------:R-:W-:Y:S01]  /*68f0*/  ISETP.GE.U32.AND P2, PT, R10, 0x12, PT ;  /* 0x000000120a00780c */ /* 0x000fe20003f46070 */
[----:B------:R-:W-:Y:S05]  /*6900*/  WARPSYNC.ALL ;  /* 0x0000000000007948 */ /* 0x000fea0003800000 */
[----:B------:R-:W-:-:S07]  /*6910*/  ELECT P1, URZ, PT ;  /* 0x00000000003f782f */ /* 0x000fce0003820000 */
[----:B------:R-:W-:-:S05]  /*6920*/  @P2 IMAD.WIDE.U32 R4, R10, 0x38e38e39, RZ ;  /* 0x38e38e390a042825 */ /* 0x000fca00078e00ff */
[----:B-----5:R-:W-:-:S04]  /*6930*/  @P2 SHF.R.U32.HI R0, RZ, 0x2, R5 ;  /* 0x00000002ff002819 */ /* 0x020fc80000011605 */
[----:B------:R-:W-:-:S04]  /*6940*/  @P2 LOP3.LUT R0, R0, 0x1, RZ, 0xc0, !PT ;  /* 0x0000000100002812 */ /* 0x000fc800078ec0ff */
[----:B------:R-:W-:Y:S01]  /*6950*/  @P2 ISETP.NE.U32.AND P0, PT, R0, 0x1, PT ;  /* 0x000000010000280c */ /* 0x000fe20003f05070 */
[----:B------:R-:W-:-:S12]  /*6960*/  @!P1 EXIT ;  /* 0x000000000000994d */ /* 0x000fd80003800000 */
[----:B------:R-:W-:Y:S01]  /*6970*/  LOP3.LUT R2, R2, 0x2, RZ, 0xfc, !PT ;  /* 0x0000000202027812 */ /* 0x000fe200078efcff */
[----:B------:R-:W-:Y:S01]  /*6980*/  IMAD.MOV.U32 R0, RZ, RZ, 0x1 ;  /* 0x00000001ff007424 */ /* 0x000fe200078e00ff */
[----:B------:R-:W-:Y:S02]  /*6990*/  @P2 ISETP.NE.U32.AND.EX P0, PT, RZ, RZ, PT, P0 ;  /* 0x000000ffff00220c */ /* 0x000fe40003f05100 */
[----:B------:R-:W-:Y:S02]  /*69a0*/  ISETP.NE.AND P1, PT, R2, 0x3, PT ;  /* 0x000000030200780c */ /* 0x000fe40003f25270 */
[----:B------:R-:W-:-:S11]  /*69b0*/  @P2 SEL R0, RZ, 0x1, !P0 ;  /* 0x00000001ff002807 */ /* 0x000fd60004000000 */
[----:B------:R-:W-:Y:S05]  /*69c0*/  @!P1 BRA `(.L_x_152) ;  /* 0x0000000000049947 */ /* 0x000fea0003800000 */
[----:B------:R-:W-:Y:S01]  /*69d0*/  BPT.TRAP 0x1 ;  /* 0x000000040000795c */ /* 0x000fe20000300000 */
.L_x_152:
[----:B------:R-:W0:Y:S01]  /*69e0*/  S2R R5, SR_CgaCtaId ;  /* 0x0000000000057919 */ /* 0x000e220000008800 */
[----:B------:R-:W-:Y:S01]  /*69f0*/  IMAD.WIDE.U32 R2, R10, 0x38e38e39, RZ ;  /* 0x38e38e390a027825 */ /* 0x000fe200078e00ff */
[----:B------:R-:W-:-:S04]  /*6a00*/  MOV R2, 0x400 ;  /* 0x0000040000027802 */ /* 0x000fc80000000f00 */
[----:B------:R-:W-:Y:S02]  /*6a10*/  SHF.R.U32.HI R3, RZ, 0x2, R3 ;  /* 0x00000002ff037819 */ /* 0x000fe40000011603 */
[----:B0-----:R-:W-:-:S03]  /*6a20*/  LEA R5, R5, R2, 0x18 ;  /* 0x0000000205057211 */ /* 0x001fc600078ec0ff */
[----:B------:R-:W-:Y:S02]  /*6a30*/  IMAD R2, R3, -0x12, R10 ;  /* 0xffffffee03027824 */ /* 0x000fe400078e020a */
[----:B------:R-:W-:Y:S01]  /*6a40*/  VIADD R3, R5, 0x36090 ;  /* 0x0003609005037836 */ /* 0x000fe20000000000 */
[----:B------:R-:W-:-:S03]  /*6a50*/  SHF.L.U32 R5, R0, 0x1f, RZ ;  /* 0x0000001f00057819 */ /* 0x000fc600000006ff */
[----:B------:R-:W-:-:S07]  /*6a60*/  IMAD R4, R2, 0x8, R3 ;  /* 0x0000000802047824 */ /* 0x000fce00078e0203 */
.L_x_153:
[----:B0-----:R0:W1:Y:S02]  /*6a70*/  SYNCS.PHASECHK.TRANS64.TRYWAIT P0, [R4+URZ], R5 ;  /* 0x00000005040075a7 */ /* 0x001064000800017f */
[----:B-1----:R-:W-:Y:S05]  /*6a80*/  @!P0 NANOSLEEP.SYNCS 0x989680 ;  /* 0x009896800000895d */ /* 0x002fea0003900000 */
[----:B------:R-:W1:Y:S02]  /*6a90*/  @!P0 SYNCS.PHASECHK.TRANS64 P0, [R4+URZ], R5 ;  /* 0x00000005040085a7 */ /* 0x000e64000800007f */
[----:B-1----:R-:W-:Y:S05]  /*6aa0*/  @!P0 BRA `(.L_x_153) ;  /* 0xfffffffc00f08947 */ /* 0x002fea000383ffff */
[----:B------:R-:W-:-:S05]  /*6ab0*/  VIADD R2, R2, 0x1 ;  /* 0x0000000102027836 */ /* 0x000fca0000000000 */
[----:B------:R-:W-:-:S04]  /*6ac0*/  ISETP.NE.AND P0, PT, R2, 0x12, PT ;  /* 0x000000120200780c */ /* 0x000fc80003f05270 */
[----:B0-----:R-:W-:Y:S02]  /*6ad0*/  SEL R5, RZ, 0x1, P0 ;  /* 0x00000001ff057807 */ /* 0x001fe40000000000 */
[----:B------:R-:W-:Y:S02]  /*6ae0*/  SEL R2, R2, RZ, P0 ;  /* 0x000000ff02027207 */ /* 0x000fe40000000000 */
[----:B------:R-:W-:-:S03]  /*6af0*/  LOP3.LUT R7, R0, R5, RZ, 0x3c, !PT ;  /* 0x0000000500077212 */ /* 0x000fc600078e3cff */
[----:B------:R-:W-:Y:S01]  /*6b00*/  IMAD R0, R2, 0x8, R3 ;  /* 0x0000000802007824 */ /* 0x000fe200078e0203 */
[----:B------:R-:W-:-:S07]  /*6b10*/  SHF.L.U32 R5, R7, 0x1f, RZ ;  /* 0x0000001f07057819 */ /* 0x000fce00000006ff */
.L_x_154:
        /* <DEDUP_REMOVED lines=11> */
.L_x_155:
        /* <DEDUP_REMOVED lines=11> */
.L_x_156:
        /* <DEDUP_REMOVED lines=11> */
.L_x_157:
        /* <DEDUP_REMOVED lines=11> */
.L_x_158:
        /* <DEDUP_REMOVED lines=11> */
.L_x_159:
        /* <DEDUP_REMOVED lines=11> */
.L_x_160:
        /* <DEDUP_REMOVED lines=11> */
.L_x_161:
        /* <DEDUP_REMOVED lines=11> */
.L_x_162:
        /* <DEDUP_REMOVED lines=11> */
.L_x_163:
        /* <DEDUP_REMOVED lines=11> */
.L_x_164:
        /* <DEDUP_REMOVED lines=11> */
.L_x_165:
        /* <DEDUP_REMOVED lines=11> */
.L_x_166:
        /* <DEDUP_REMOVED lines=11> */
.L_x_167:
        /* <DEDUP_REMOVED lines=11> */
.L_x_168:
        /* <DEDUP_REMOVED lines=11> */
.L_x_169:
        /* <DEDUP_REMOVED lines=11> */
.L_x_170:
[----:B0-----:R0:W1:Y:S02]  /*7620*/  SYNCS.PHASECHK.TRANS64.TRYWAIT P0, [R2+URZ], R3 ;  /* 0x00000003020075a7 */ /* 0x001064000800017f */
[----:B-1----:R-:W-:Y:S05]  /*7630*/  @!P0 NANOSLEEP.SYNCS 0x989680 ;  /* 0x009896800000895d */ /* 0x002fea0003900000 */
[----:B------:R-:W1:Y:S02]  /*7640*/  @!P0 SYNCS.PHASECHK.TRANS64 P0, [R2+URZ], R3 ;  /* 0x00000003020085a7 */ /* 0x000e64000800007f */
[----:B-1----:R-:W-:Y:S05]  /*7650*/  @P0 EXIT ;  /* 0x000000000000094d */ /* 0x002fea0003800000 */
[----:B------:R-:W-:Y:S05]  /*7660*/  BRA `(.L_x_170) ;  /* 0xfffffffc00ec7947 */ /* 0x000fea000383ffff */
.L_x_171:
[----:B------:R-:W-:-:S00]  /*7670*/  BRA `(.L_x_171) ;  /* 0xfffffffc00fc7947 */ /* 0x000fc0000383ffff */
[----:B------:R-:W-:-:S00]  /*7680*/  NOP ;  /* 0x0000000000007918 */ /* 0x000fc00000000000 */
[----:B------:R-:W-:-:S00]  /*7690*/  NOP ;  /* 0x0000000000007918 */ /* 0x000fc00000000000 */
[----:B------:R-:W-:-:S00]  /*76a0*/  NOP ;  /* 0x0000000000007918 */ /* 0x000fc00000000000 */
[----:B------:R-:W-:-:S00]  /*76b0*/  NOP ;  /* 0x0000000000007918 */ /* 0x000fc00000000000 */
[----:B------:R-:W-:-:S00]  /*76c0*/  NOP ;  /* 0x0000000000007918 */ /* 0x000fc00000000000 */
[----:B------:R-:W-:-:S00]  /*76d0*/  NOP ;  /* 0x0000000000007918 */ /* 0x000fc00000000000 */
[----:B------:R-:W-:-:S00]  /*76e0*/  NOP ;  /* 0x0000000000007918 */ /* 0x000fc00000000000 */
[----:B------:R-:W-:-:S00]  /*76f0*/  NOP ;  /* 0x0000000000007918 */ /* 0x000fc00000000000 */
.L_x_172:


//--------------------- .nv.shared._ZN7cutlass13device_kernelINS_4conv6kernel13ConvUniversalINS1_16ConvProblemShapeILNS1_8OperatorE2ELi3EEENS1_10collective14CollectiveConvINS1_46MainloopSm90TmaGmmaWarpSpecializedImplicitGemmILS5_2ELi18ELi3EN4cute5tupleIJNSA_1CILi1EEESD_SD_EEENS1_36KernelImplicitTmaWarpSpecializedSm90ELi1EEENSB_IJNSC_ILi64EEENSB_IJNSC_ILi128EEEEEENSB_IJNSC_ILi32EEEEEEEEENS_10bfloat16_tESN_NSA_8TiledMMAINSA_8MMA_AtomIJNSA_4SM904GMMA28MMA_64x128x16_F32BF16BF16_SSILNSR_5MajorE1ELST_1ELNSR_7ScaleInE1ELSU_1EEEEEENSA_6LayoutISE_NSB_IJNSC_ILi0EEESY_SY_EEEEENSB_IJNSA_10UnderscoreES11_S11_EEEEENS7_6detail26Sm90ImplicitGemmTileTraitsINSA_13SM90_TMA_LOADENSA_14ComposedLayoutINSA_7SwizzleILi3ELi4ELi3EEENSA_18smem_ptr_flag_bitsILi16EEENSX_INSB_IJNSB_IJSH_SD_EEENSB_IJNSC_ILi8EEENSC_ILi4EEEEEENSB_IJSD_NSC_ILi18EEEEEEEEENSB_IJNSB_IJSD_SY_EEENSB_IJSH_NSC_ILi512EEEEEENSB_IJSY_NSC_ILi2048EEEEEEEEEEEEEvEENS15_INSA_20SM90_TMA_LOAD_IM2COLENS17_IS19_S1B_NSX_INSB_IJNSB_IJSH_NSC_ILi2EEEEEES1F_S1H_EEENSB_IJNSB_IJSD_S1M_EEES1L_NSB_IJSY_NSC_ILi4096EEEEEEEEEEEEEvEEEENS_8epilogue10collective6detail29Sm90TmaWarpSpecializedAdapterINS25_15DefaultEpilogueISN_NSB_IJlNSB_IJSD_lllEEESY_EEES2A_NS24_6thread17LinearCombinationISN_Li1EffLNS2B_9ScaleType4KindE0ELNS_15FloatRoundStyleE2ESN_EENS_4gemm15EpilogueDefaultEEEEEvvEEEEvNT_6ParamsE --------------------------
	.section	.nv.shared._ZN7cutlass13device_kernelINS_4conv6kernel13ConvUniversalINS1_16ConvProblemShapeILNS1_8OperatorE2ELi3EEENS1_10collective14CollectiveConvINS1_46MainloopSm90TmaGmmaWarpSpecializedImplicitGemmILS5_2ELi18ELi3EN4cute5tupleIJNSA_1CILi1EEESD_SD_EEENS1_36KernelImplicitTmaWarpSpecializedSm90ELi1EEENSB_IJNSC_ILi64EEENSB_IJNSC_ILi128EEEEEENSB_IJNSC_ILi32EEEEEEEEENS_10bfloat16_tESN_NSA_8TiledMMAINSA_8MMA_AtomIJNSA_4SM904GMMA28MMA_64x128x16_F32BF16BF16_SSILNSR_5MajorE1ELST_1ELNSR_7ScaleInE1ELSU_1EEEEEENSA_6LayoutISE_NSB_IJNSC_ILi0EEESY_SY_EEEEENSB_IJNSA_10UnderscoreES11_S11_EEEEENS7_6detail26Sm90ImplicitGemmTileTraitsINSA_13SM90_TMA_LOADENSA_14ComposedLayoutINSA_7SwizzleILi3ELi4ELi3EEENSA_18smem_ptr_flag_bitsILi16EEENSX_INSB_IJNSB_IJSH_SD_EEENSB_IJNSC_ILi8EEENSC_ILi4EEEEEENSB_IJSD_NSC_ILi18EEEEEEEEENSB_IJNSB_IJSD_SY_EEENSB_IJSH_NSC_ILi512EEEEEENSB_IJSY_NSC_ILi2048EEEEEEEEEEEEEvEENS15_INSA_20SM90_TMA_LOAD_IM2COLENS17_IS19_S1B_NSX_INSB_IJNSB_IJSH_NSC_ILi2EEEEEES1F_S1H_EEENSB_IJNSB_IJSD_S1M_EEES1L_NSB_IJSY_NSC_ILi4096EEEEEEEEEEEEEvEEEENS_8epilogue10collective6detail29Sm90TmaWarpSpecializedAdapterINS25_15DefaultEpilogueISN_NSB_IJlNSB_IJSD_lllEEESY_EEES2A_NS24_6thread17LinearCombinationISN_Li1EffLNS2B_9ScaleType4KindE0ELNS_15FloatRoundStyleE2ESN_EENS_4gemm15EpilogueDefaultEEEEEvvEEEEvNT_6ParamsE,"aw",@nobits
	.sectionflags	@""
	.align	16
	.zero		1024


//--------------------- .nv.shared.reserved.0     --------------------------
	.section	.nv.shared.reserved.0,"aw",@nobits
	.weak		__nv_reservedSMEM_offset_0_alias
	.size		__nv_reservedSMEM_offset_0_alias, 0, 0
	.other		__nv_reservedSMEM_offset_0_alias,@"STO_CUDA_RESERVED_SHARED STV_DEFAULT"
__nv_reservedSMEM_offset_0_alias:
	.zero		0


//--------------------- .nv.global                --------------------------
	.section	.nv.global,"aw",@nobits
.nv.global:
	.type		_ZN39_INTERNAL_f62adb79_4_k_cu_ea17ea83_27944cute1_E,@object
	.size		_ZN39_INTERNAL_f62adb79_4_k_cu_ea17ea83_27944cute1_E,(_ZN39_INTERNAL_f62adb79_4_k_cu_ea17ea83_27944cuda3std3__45__cpo6cbeginE - _ZN39_INTERNAL_f62adb79_4_k_cu_ea17ea83_27944cute1_E)
_ZN39_INTERNAL_f62adb79_4_k_cu_ea17ea83_27944cute1_E:
	.zero		1
	.type		_ZN39_INTERNAL_f62adb79_4_k_cu_ea17ea83_27944cuda3std3__45__cpo6cbeginE,@object
	.size		_ZN39_INTERNAL_f62adb79_4_k_cu_ea17ea83_27944cuda3std3__45__cpo6cbeginE,(_ZN39_INTERNAL_f62adb79_4_k_cu_ea17ea83_27944cuda3std3__48in_placeE - _ZN39_INTERNAL_f62adb79_4_k_cu_ea17ea83_27944cuda3std3__45__cpo6cbeginE)
_ZN39_INTERNAL_f62adb79_4_k_cu_ea17ea83_27944cuda3std3__45__cpo6cbeginE:
	.zero		1
	.type		_ZN39_INTERNAL_f62adb79_4_k_cu_ea17ea83_27944cuda3std3__48in_placeE,@object
	.size		_ZN39_INTERNAL_f62adb79_4_k_cu_ea17ea83_27944cuda3std3__48in_placeE,(_ZN39_INTERNAL_f62adb79_4_k_cu_ea17ea83_27944cuda3std6ranges3__45__cpo9iter_moveE - _ZN39_INTERNAL_f62adb79_4_k_cu_ea17ea83_27944cuda3std3__48in_placeE)
_ZN39_INTERNAL_f62adb79_4_k_cu_ea17ea83_27944cuda3std3__48in_placeE:
	.zero		1
	.type		_ZN39_INTERNAL_f62adb79_4_k_cu_ea17ea83_27944cuda3std6ranges3__45__cpo9iter_moveE,@object
	.size		_ZN39_INTERNAL_f62adb79_4_k_cu_ea17ea83_27944cuda3std6ranges3__45__cpo9iter_moveE,(_ZN39_INTERNAL_f62adb79_4_k_cu_ea17ea83_27944cuda3std3__45__cpo5beginE - _ZN39_INTERNAL_f62adb79_4_k_cu_ea17ea83_27944cuda3std6ranges3__45__cpo9iter_moveE)
_ZN39_INTERNAL_f62adb79_4_k_cu_ea17ea83_27944cuda3std6ranges3__45__cpo9iter_moveE:
	.zero		1
	.type		_ZN39_INTERNAL_f62adb79_4_k_cu_ea17ea83_27944cuda3std3__45__cpo5beginE,@object
	.size		_ZN39_INTERNAL_f62adb79_4_k_cu_ea17ea83_27944cuda3std3__45__cpo5beginE,(_ZN39_INTERNAL_f62adb79_4_k_cu_ea17ea83_27944cuda3std3__441_GLOBAL__N__f62adb79_4_k_cu_ea17ea83_27946ignoreE - _ZN39_INTERNAL_f62adb79_4_k_cu_ea17ea83_27944cuda3std3__45__cpo5beginE)
_ZN39_INTERNAL_f62adb79_4_k_cu_ea17ea83_27944cuda3std3__45__cpo5beginE:
	.zero		1
	.type		_ZN39_INTERNAL_f62adb79_4_k_cu_ea17ea83_27944cuda3std3__441_GLOBAL__N__f62adb79_4_k_cu_ea17ea83_27946ignoreE,@object
	.size		_ZN39_INTERNAL_f62adb79_4_k_cu_ea17ea83_27944cuda3std3__441_GLOBAL__N__f62adb79_4_k_cu_ea17ea83_27946ignoreE,(_ZN39_INTERNAL_f62adb79_4_k_cu_ea17ea83_27944cute7productE - _ZN39_INTERNAL_f62adb79_4_k_cu_ea17ea83_27944cuda3std3__441_GLOBAL__N__f62adb79_4_k_cu_ea17ea83_27946ignoreE)
_ZN39_INTERNAL_f62adb79_4_k_cu_ea17ea83_27944cuda3std3__441_GLOBAL__N__f62adb79_4_k_cu_ea17ea83_27946ignoreE:
	.zero		1
	.type		_ZN39_INTERNAL_f62adb79_4_k_cu_ea17ea83_27944cute7productE,@object
	.size		_ZN39_INTERNAL_f62adb79_4_k_cu_ea17ea83_27944cute7productE,(_ZN39_INTERNAL_f62adb79_4_k_cu_ea17ea83_27944cuda3std3__45__cpo3endE - _ZN39_INTERNAL_f62adb79_4_k_cu_ea17ea83_27944cute7productE)
_ZN39_INTERNAL_f62adb79_4_k_cu_ea17ea83_27944cute7productE:
	.zero		1
	.type		_ZN39_INTERNAL_f62adb79_4_k_cu_ea17ea83_27944cuda3std3__45__cpo3endE,@object
	.size		_ZN39_INTERNAL_f62adb79_4_k_cu_ea17ea83_27944cuda3std3__45__cpo3endE,(_ZN39_INTERNAL_f62adb79_4_k_cu_ea17ea83_27944cuda3std3__419piecewise_constructE - _ZN39_INTERNAL_f62adb79_4_k_cu_ea17ea83_27944cuda3std3__45__cpo3endE)
_ZN39_INTERNAL_f62adb79_4_k_cu_ea17ea83_27944cuda3std3__45__cpo3endE:
	.zero		1
	.type		_ZN39_INTERNAL_f62adb79_4_k_cu_ea17ea83_27944cuda3std3__419piecewise_constructE,@object
	.size		_ZN39_INTERNAL_f62adb79_4_k_cu_ea17ea83_27944cuda3std3__419piecewise_constructE,(_ZN39_INTERNAL_f62adb79_4_k_cu_ea17ea83_27944cuda3std3__45__cpo4cendE - _ZN39_INTERNAL_f62adb79_4_k_cu_ea17ea83_27944cuda3std3__419piecewise_constructE)
_ZN39_INTERNAL_f62adb79_4_k_cu_ea17ea83_27944cuda3std3__419piecewise_constructE:
	.zero		1
	.type		_ZN39_INTERNAL_f62adb79_4_k_cu_ea17ea83_27944cuda3std3__45__cpo4cendE,@object
	.size		_ZN39_INTERNAL_f62adb79_4_k_cu_ea17ea83_27944cuda3std3__45__cpo4cendE,(_ZN39_INTERNAL_f62adb79_4_k_cu_ea17ea83_27944cuda3std6ranges3__45__cpo4swapE - _ZN39_INTERNAL_f62adb79_4_k_cu_ea17ea83_27944cuda3std3__45__cpo4cendE)
_ZN39_INTERNAL_f62adb79_4_k_cu_ea17ea83_27944cuda3std3__45__cpo4cendE:
	.zero		1
	.type		_ZN39_INTERNAL_f62adb79_4_k_cu_ea17ea83_27944cuda3std6ranges3__45__cpo4swapE,@object
	.size		_ZN39_INTERNAL_f62adb79_4_k_cu_ea17ea83_27944cuda3std6ranges3__45__cpo4swapE,(.L_7 - _ZN39_INTERNAL_f62adb79_4_k_cu_ea17ea83_27944cuda3std6ranges3__45__cpo4swapE)
_ZN39_INTERNAL_f62adb79_4_k_cu_ea17ea83_27944cuda3std6ranges3__45__cpo4swapE:
	.zero		1
.L_7:


//--------------------- .nv.constant0._ZN7cutlass13device_kernelINS_4conv6kernel13ConvUniversalINS1_16ConvProblemShapeILNS1_8OperatorE2ELi3EEENS1_10collective14CollectiveConvINS1_46MainloopSm90TmaGmmaWarpSpecializedImplicitGemmILS5_2ELi18ELi3EN4cute5tupleIJNSA_1CILi1EEESD_SD_EEENS1_36KernelImplicitTmaWarpSpecializedSm90ELi1EEENSB_IJNSC_ILi64EEENSB_IJNSC_ILi128EEEEEENSB_IJNSC_ILi32EEEEEEEEENS_10bfloat16_tESN_NSA_8TiledMMAINSA_8MMA_AtomIJNSA_4SM904GMMA28MMA_64x128x16_F32BF16BF16_SSILNSR_5MajorE1ELST_1ELNSR_7ScaleInE1ELSU_1EEEEEENSA_6LayoutISE_NSB_IJNSC_ILi0EEESY_SY_EEEEENSB_IJNSA_10UnderscoreES11_S11_EEEEENS7_6detail26Sm90ImplicitGemmTileTraitsINSA_13SM90_TMA_LOADENSA_14ComposedLayoutINSA_7SwizzleILi3ELi4ELi3EEENSA_18smem_ptr_flag_bitsILi16EEENSX_INSB_IJNSB_IJSH_SD_EEENSB_IJNSC_ILi8EEENSC_ILi4EEEEEENSB_IJSD_NSC_ILi18EEEEEEEEENSB_IJNSB_IJSD_SY_EEENSB_IJSH_NSC_ILi512EEEEEENSB_IJSY_NSC_ILi2048EEEEEEEEEEEEEvEENS15_INSA_20SM90_TMA_LOAD_IM2COLENS17_IS19_S1B_NSX_INSB_IJNSB_IJSH_NSC_ILi2EEEEEES1F_S1H_EEENSB_IJNSB_IJSD_S1M_EEES1L_NSB_IJSY_NSC_ILi4096EEEEEEEEEEEEEvEEEENS_8epilogue10collective6detail29Sm90TmaWarpSpecializedAdapterINS25_15DefaultEpilogueISN_NSB_IJlNSB_IJSD_lllEEESY_EEES2A_NS24_6thread17LinearCombinationISN_Li1EffLNS2B_9ScaleType4KindE0ELNS_15FloatRoundStyleE2ESN_EENS_4gemm15EpilogueDefaultEEEEEvvEEEEvNT_6ParamsE --------------------------
	.section	.nv.constant0._ZN7cutlass13device_kernelINS_4conv6kernel13ConvUniversalINS1_16ConvProblemShapeILNS1_8OperatorE2ELi3EEENS1_10collective14CollectiveConvINS1_46MainloopSm90TmaGmmaWarpSpecializedImplicitGemmILS5_2ELi18ELi3EN4cute5tupleIJNSA_1CILi1EEESD_SD_EEENS1_36KernelImplicitTmaWarpSpecializedSm90ELi1EEENSB_IJNSC_ILi64EEENSB_IJNSC_ILi128EEEEEENSB_IJNSC_ILi32EEEEEEEEENS_10bfloat16_tESN_NSA_8TiledMMAINSA_8MMA_AtomIJNSA_4SM904GMMA28MMA_64x128x16_F32BF16BF16_SSILNSR_5MajorE1ELST_1ELNSR_7ScaleInE1ELSU_1EEEEEENSA_6LayoutISE_NSB_IJNSC_ILi0EEESY_SY_EEEEENSB_IJNSA_10UnderscoreES11_S11_EEEEENS7_6detail26Sm90ImplicitGemmTileTraitsINSA_13SM90_TMA_LOADENSA_14ComposedLayoutINSA_7SwizzleILi3ELi4ELi3EEENSA_18smem_ptr_flag_bitsILi16EEENSX_INSB_IJNSB_IJSH_SD_EEENSB_IJNSC_ILi8EEENSC_ILi4EEEEEENSB_IJSD_NSC_ILi18EEEEEEEEENSB_IJNSB_IJSD_SY_EEENSB_IJSH_NSC_ILi512EEEEEENSB_IJSY_NSC_ILi2048EEEEEEEEEEEEEvEENS15_INSA_20SM90_TMA_LOAD_IM2COLENS17_IS19_S1B_NSX_INSB_IJNSB_IJSH_NSC_ILi2EEEEEES1F_S1H_EEENSB_IJNSB_IJSD_S1M_EEES1L_NSB_IJSY_NSC_ILi4096EEEEEEEEEEEEEvEEEENS_8epilogue10collective6detail29Sm90TmaWarpSpecializedAdapterINS25_15DefaultEpilogueISN_NSB_IJlNSB_IJSD_lllEEESY_EEES2A_NS24_6thread17LinearCombinationISN_Li1EffLNS2B_9ScaleType4KindE0ELNS_15FloatRoundStyleE2ESN_EENS_4gemm15EpilogueDefaultEEEEEvvEEEEvNT_6ParamsE,"a",@progbits
	.sectionflags	@""
	.align	4
.nv.constant0._ZN7cutlass13device_kernelINS_4conv6kernel13ConvUniversalINS1_16ConvProblemShapeILNS1_8OperatorE2ELi3EEENS1_10collective14CollectiveConvINS1_46MainloopSm90TmaGmmaWarpSpecializedImplicitGemmILS5_2ELi18ELi3EN4cute5tupleIJNSA_1CILi1EEESD_SD_EEENS1_36KernelImplicitTmaWarpSpecializedSm90ELi1EEENSB_IJNSC_ILi64EEENSB_IJNSC_ILi128EEEEEENSB_IJNSC_ILi32EEEEEEEEENS_10bfloat16_tESN_NSA_8TiledMMAINSA_8MMA_AtomIJNSA_4SM904GMMA28MMA_64x128x16_F32BF16BF16_SSILNSR_5MajorE1ELST_1ELNSR_7ScaleInE1ELSU_1EEEEEENSA_6LayoutISE_NSB_IJNSC_ILi0EEESY_SY_EEEEENSB_IJNSA_10UnderscoreES11_S11_EEEEENS7_6detail26Sm90ImplicitGemmTileTraitsINSA_13SM90_TMA_LOADENSA_14ComposedLayoutINSA_7SwizzleILi3ELi4ELi3EEENSA_18smem_ptr_flag_bitsILi16EEENSX_INSB_IJNSB_IJSH_SD_EEENSB_IJNSC_ILi8EEENSC_ILi4EEEEEENSB_IJSD_NSC_ILi18EEEEEEEEENSB_IJNSB_IJSD_SY_EEENSB_IJSH_NSC_ILi512EEEEEENSB_IJSY_NSC_ILi2048EEEEEEEEEEEEEvEENS15_INSA_20SM90_TMA_LOAD_IM2COLENS17_IS19_S1B_NSX_INSB_IJNSB_IJSH_NSC_ILi2EEEEEES1F_S1H_EEENSB_IJNSB_IJSD_S1M_EEES1L_NSB_IJSY_NSC_ILi4096EEEEEEEEEEEEEvEEEENS_8epilogue10collective6detail29Sm90TmaWarpSpecializedAdapterINS25_15DefaultEpilogueISN_NSB_IJlNSB_IJSD_lllEEESY_EEES2A_NS24_6thread17LinearCombinationISN_Li1EffLNS2B_9ScaleType4KindE0ELNS_15FloatRoundStyleE2ESN_EENS_4gemm15EpilogueDefaultEEEEEvvEEEEvNT_6ParamsE:
	.zero		1664


//--------------------- SYMBOLS --------------------------

	.type		.nv.reservedSmem.offset0,@object
	.size		.nv.reservedSmem.offset0,0x4
